//
// Generated by NVIDIA NVVM Compiler
//
// Compiler Build ID: CL-36424714
// Cuda compilation tools, release 13.0, V13.0.88
// Based on NVVM 20.0.0
//

.version 9.0
.target sm_100
.address_size 64

	// .globl	_Z21block_flash_attentionPfS_S_S_S_S_iif
// _ZZ21block_flash_attentionPfS_S_S_S_S_iifE2kj has been demoted
// _ZZ21block_flash_attentionPfS_S_S_S_S_iifE2vj has been demoted
// _ZZ21block_flash_attentionPfS_S_S_S_S_iifE2qi has been demoted
// _ZZ21block_flash_attentionPfS_S_S_S_S_iifE2oi has been demoted
// _ZZ21block_flash_attentionPfS_S_S_S_S_iifE2li has been demoted
// _ZZ21block_flash_attentionPfS_S_S_S_S_iifE2mi has been demoted
// _ZZ21block_flash_attentionPfS_S_S_S_S_iifE3sij has been demoted
// _ZZ21block_flash_attentionPfS_S_S_S_S_iifE3pij has been demoted
// _ZZ21block_flash_attentionPfS_S_S_S_S_iifE3mij has been demoted
// _ZZ21block_flash_attentionPfS_S_S_S_S_iifE3lij has been demoted

.visible .entry _Z21block_flash_attentionPfS_S_S_S_S_iif(
	.param .u64 .ptr .align 1 _Z21block_flash_attentionPfS_S_S_S_S_iif_param_0,
	.param .u64 .ptr .align 1 _Z21block_flash_attentionPfS_S_S_S_S_iif_param_1,
	.param .u64 .ptr .align 1 _Z21block_flash_attentionPfS_S_S_S_S_iif_param_2,
	.param .u64 .ptr .align 1 _Z21block_flash_attentionPfS_S_S_S_S_iif_param_3,
	.param .u64 .ptr .align 1 _Z21block_flash_attentionPfS_S_S_S_S_iif_param_4,
	.param .u64 .ptr .align 1 _Z21block_flash_attentionPfS_S_S_S_S_iif_param_5,
	.param .u32 _Z21block_flash_attentionPfS_S_S_S_S_iif_param_6,
	.param .u32 _Z21block_flash_attentionPfS_S_S_S_S_iif_param_7,
	.param .f32 _Z21block_flash_attentionPfS_S_S_S_S_iif_param_8
)
{
	.reg .pred 	%p<111>;
	.reg .b32 	%r<332>;
	.reg .b32 	%f<375>;
	.reg .b64 	%rd<65>;
	// demoted variable
	.shared .align 4 .b8 _ZZ21block_flash_attentionPfS_S_S_S_S_iifE2kj[8192];
	// demoted variable
	.shared .align 4 .b8 _ZZ21block_flash_attentionPfS_S_S_S_S_iifE2vj[8192];
	// demoted variable
	.shared .align 4 .b8 _ZZ21block_flash_attentionPfS_S_S_S_S_iifE2qi[8192];
	// demoted variable
	.shared .align 4 .b8 _ZZ21block_flash_attentionPfS_S_S_S_S_iifE2oi[8192];
	// demoted variable
	.shared .align 4 .b8 _ZZ21block_flash_attentionPfS_S_S_S_S_iifE2li[128];
	// demoted variable
	.shared .align 4 .b8 _ZZ21block_flash_attentionPfS_S_S_S_S_iifE2mi[128];
	// demoted variable
	.shared .align 4 .b8 _ZZ21block_flash_attentionPfS_S_S_S_S_iifE3sij[4096];
	// demoted variable
	.shared .align 4 .b8 _ZZ21block_flash_attentionPfS_S_S_S_S_iifE3pij[4096];
	// demoted variable
	.shared .align 4 .b8 _ZZ21block_flash_attentionPfS_S_S_S_S_iifE3mij[128];
	// demoted variable
	.shared .align 4 .b8 _ZZ21block_flash_attentionPfS_S_S_S_S_iifE3lij[128];
	ld.param.u64 	%rd7, [_Z21block_flash_attentionPfS_S_S_S_S_iif_param_0];
	ld.param.u64 	%rd8, [_Z21block_flash_attentionPfS_S_S_S_S_iif_param_1];
	ld.param.u64 	%rd9, [_Z21block_flash_attentionPfS_S_S_S_S_iif_param_2];
	ld.param.u64 	%rd10, [_Z21block_flash_attentionPfS_S_S_S_S_iif_param_3];
	ld.param.u64 	%rd11, [_Z21block_flash_attentionPfS_S_S_S_S_iif_param_4];
	ld.param.u64 	%rd12, [_Z21block_flash_attentionPfS_S_S_S_S_iif_param_5];
	ld.param.u32 	%r113, [_Z21block_flash_attentionPfS_S_S_S_S_iif_param_6];
	ld.param.u32 	%r114, [_Z21block_flash_attentionPfS_S_S_S_S_iif_param_7];
	ld.param.f32 	%f97, [_Z21block_flash_attentionPfS_S_S_S_S_iif_param_8];
	cvta.to.global.u64 	%rd1, %rd7;
	cvta.to.global.u64 	%rd2, %rd9;
	cvta.to.global.u64 	%rd3, %rd8;
	cvta.to.global.u64 	%rd4, %rd10;
	cvta.to.global.u64 	%rd5, %rd12;
	cvta.to.global.u64 	%rd6, %rd11;
	cvt.rn.f32.s32 	%f98, %r113;
	mul.f32 	%f99, %f98, 0f3D000000;
	cvt.rpi.f32.f32 	%f100, %f99;
	cvt.rzi.s32.f32 	%r1, %f100;
	mov.u32 	%r328, %tid.x;
	setp.ne.s32 	%p1, %r328, 0;
	@%p1 bra 	$L__BB0_2;
	mov.u32 	%r115, %ctaid.y;
	shl.b32 	%r116, %r115, 5;
	mov.u32 	%r117, %tid.y;
	add.s32 	%r118, %r116, %r117;
	mul.wide.u32 	%rd13, %r118, 4;
	add.s64 	%rd14, %rd6, %rd13;
	ld.global.f32 	%f101, [%rd14];
	shl.b32 	%r119, %r117, 2;
	mov.u32 	%r120, _ZZ21block_flash_attentionPfS_S_S_S_S_iifE2li;
	add.s32 	%r121, %r120, %r119;
	st.shared.f32 	[%r121], %f101;
	add.s64 	%rd15, %rd5, %rd13;
	ld.global.f32 	%f102, [%rd15];
	mov.u32 	%r122, _ZZ21block_flash_attentionPfS_S_S_S_S_iifE2mi;
	add.s32 	%r123, %r122, %r119;
	st.shared.f32 	[%r123], %f102;
$L__BB0_2:
	setp.ge.s32 	%p2, %r328, %r114;
	@%p2 bra 	$L__BB0_7;
	mov.u32 	%r124, %ctaid.y;
	mul.lo.s32 	%r125, %r124, %r114;
	shl.b32 	%r126, %r125, 5;
	mov.u32 	%r127, %tid.y;
	mul.lo.s32 	%r3, %r114, %r127;
	add.s32 	%r4, %r126, %r3;
	not.b32 	%r128, %r328;
	add.s32 	%r5, %r114, %r128;
	and.b32  	%r129, %r5, 96;
	setp.eq.s32 	%p3, %r129, 96;
	mov.u32 	%r305, %r328;
	@%p3 bra 	$L__BB0_6;
	shr.u32 	%r131, %r5, 5;
	add.s32 	%r132, %r131, 1;
	and.b32  	%r6, %r132, 3;
	mov.b32 	%r304, 0;
	mov.u32 	%r305, %r328;
$L__BB0_5:
	.pragma "nounroll";
	add.s32 	%r133, %r4, %r305;
	mul.wide.u32 	%rd16, %r133, 4;
	add.s64 	%rd17, %rd1, %rd16;
	ld.global.f32 	%f103, [%rd17];
	add.s32 	%r134, %r305, %r3;
	shl.b32 	%r135, %r134, 2;
	mov.u32 	%r136, _ZZ21block_flash_attentionPfS_S_S_S_S_iifE2qi;
	add.s32 	%r137, %r136, %r135;
	st.shared.f32 	[%r137], %f103;
	add.s64 	%rd18, %rd4, %rd16;
	ld.global.f32 	%f104, [%rd18];
	mov.u32 	%r138, _ZZ21block_flash_attentionPfS_S_S_S_S_iifE2oi;
	add.s32 	%r139, %r138, %r135;
	st.shared.f32 	[%r139], %f104;
	add.s32 	%r305, %r305, 32;
	add.s32 	%r304, %r304, 1;
	setp.ne.s32 	%p4, %r304, %r6;
	@%p4 bra 	$L__BB0_5;
$L__BB0_6:
	setp.lt.u32 	%p5, %r5, 96;
	@%p5 bra 	$L__BB0_7;
	bra.uni 	$L__BB0_132;
$L__BB0_7:
	setp.lt.s32 	%p7, %r1, 1;
	@%p7 bra 	$L__BB0_122;
	mov.u32 	%r12, %tid.y;
	mul.lo.s32 	%r13, %r114, %r328;
	mul.lo.s32 	%r14, %r114, %r12;
	shl.b32 	%r151, %r12, 5;
	add.s32 	%r152, %r151, %r328;
	shl.b32 	%r153, %r152, 2;
	mov.u32 	%r154, _ZZ21block_flash_attentionPfS_S_S_S_S_iifE3sij;
	add.s32 	%r15, %r154, %r153;
	shl.b32 	%r155, %r12, 7;
	add.s32 	%r16, %r154, %r155;
	shl.b32 	%r156, %r12, 2;
	mov.u32 	%r157, _ZZ21block_flash_attentionPfS_S_S_S_S_iifE3mij;
	add.s32 	%r17, %r157, %r156;
	mov.u32 	%r158, _ZZ21block_flash_attentionPfS_S_S_S_S_iifE3pij;
	add.s32 	%r18, %r158, %r153;
	add.s32 	%r19, %r158, %r155;
	mov.u32 	%r159, _ZZ21block_flash_attentionPfS_S_S_S_S_iifE3lij;
	add.s32 	%r20, %r159, %r156;
	mov.u32 	%r160, _ZZ21block_flash_attentionPfS_S_S_S_S_iifE2mi;
	add.s32 	%r21, %r160, %r156;
	mov.u32 	%r161, _ZZ21block_flash_attentionPfS_S_S_S_S_iifE2li;
	add.s32 	%r22, %r161, %r156;
	add.s32 	%r23, %r114, -1;
	sub.s32 	%r24, %r23, %r12;
	and.b32  	%r25, %r114, 7;
	and.b32  	%r26, %r114, 3;
	not.b32 	%r162, %r328;
	add.s32 	%r27, %r114, %r162;
	and.b32  	%r28, %r24, 96;
	add.s32 	%r29, %r12, %r13;
	shl.b32 	%r163, %r29, 2;
	mov.u32 	%r164, _ZZ21block_flash_attentionPfS_S_S_S_S_iifE2kj;
	add.s32 	%r30, %r164, %r163;
	mov.u32 	%r165, _ZZ21block_flash_attentionPfS_S_S_S_S_iifE2vj;
	add.s32 	%r31, %r165, %r163;
	add.s32 	%r32, %r12, 64;
	add.s32 	%r33, %r12, 96;
	and.b32  	%r34, %r114, 2147483640;
	and.b32  	%r35, %r114, 1;
	and.b32  	%r36, %r27, 96;
	add.s32 	%r166, %r328, %r14;
	shl.b32 	%r167, %r166, 2;
	mov.u32 	%r168, _ZZ21block_flash_attentionPfS_S_S_S_S_iifE2oi;
	add.s32 	%r37, %r168, %r167;
	add.s32 	%r38, %r328, 32;
	add.s32 	%r39, %r328, 64;
	add.s32 	%r40, %r328, 96;
	mov.b32 	%r308, 0;
	mov.u32 	%r307, %r113;
$L__BB0_9:
	setp.ge.s32 	%p8, %r12, %r114;
	min.s32 	%r169, %r307, 32;
	max.s32 	%r45, %r169, 1;
	and.b32  	%r46, %r45, 7;
	shl.b32 	%r47, %r308, 5;
	sub.s32 	%r48, %r113, %r47;
	min.s32 	%r170, %r48, 32;
	setp.ge.u32 	%p9, %r328, %r170;
	or.pred  	%p10, %p9, %p8;
	@%p10 bra 	$L__BB0_17;
	setp.eq.s32 	%p11, %r28, 96;
	mov.u32 	%r309, %r12;
	@%p11 bra 	$L__BB0_14;
	add.s32 	%r309, %r12, 32;
	setp.eq.s32 	%p12, %r28, 0;
	mad.lo.s32 	%r50, %r47, %r114, %r29;
	mul.wide.u32 	%rd31, %r50, 4;
	add.s64 	%rd32, %rd3, %rd31;
	ld.global.f32 	%f113, [%rd32];
	st.shared.f32 	[%r30], %f113;
	add.s64 	%rd33, %rd2, %rd31;
	ld.global.f32 	%f114, [%rd33];
	st.shared.f32 	[%r31], %f114;
	@%p12 bra 	$L__BB0_14;
	setp.eq.s32 	%p13, %r28, 32;
	add.s32 	%r171, %r50, 32;
	mul.wide.u32 	%rd34, %r171, 4;
	add.s64 	%rd35, %rd3, %rd34;
	ld.global.f32 	%f115, [%rd35];
	st.shared.f32 	[%r30+128], %f115;
	add.s64 	%rd36, %rd2, %rd34;
	ld.global.f32 	%f116, [%rd36];
	st.shared.f32 	[%r31+128], %f116;
	mov.u32 	%r309, %r32;
	@%p13 bra 	$L__BB0_14;
	add.s32 	%r172, %r50, 64;
	mul.wide.u32 	%rd37, %r172, 4;
	add.s64 	%rd38, %rd3, %rd37;
	ld.global.f32 	%f117, [%rd38];
	st.shared.f32 	[%r30+256], %f117;
	add.s64 	%rd39, %rd2, %rd37;
	ld.global.f32 	%f118, [%rd39];
	st.shared.f32 	[%r31+256], %f118;
	mov.u32 	%r309, %r33;
$L__BB0_14:
	setp.lt.u32 	%p14, %r24, 96;
	@%p14 bra 	$L__BB0_17;
	add.s32 	%r313, %r309, 64;
	add.s32 	%r173, %r328, %r47;
	mad.lo.s32 	%r312, %r114, %r173, %r309;
	add.s32 	%r174, %r13, %r309;
	shl.b32 	%r175, %r174, 2;
	mov.u32 	%r176, _ZZ21block_flash_attentionPfS_S_S_S_S_iifE2vj;
	add.s32 	%r177, %r176, %r175;
	add.s32 	%r311, %r177, 256;
	mov.u32 	%r178, _ZZ21block_flash_attentionPfS_S_S_S_S_iifE2kj;
	add.s32 	%r179, %r178, %r175;
	add.s32 	%r310, %r179, 256;
$L__BB0_16:
	mul.wide.u32 	%rd40, %r312, 4;
	add.s64 	%rd41, %rd3, %rd40;
	ld.global.f32 	%f119, [%rd41];
	st.shared.f32 	[%r310+-256], %f119;
	add.s64 	%rd42, %rd2, %rd40;
	ld.global.f32 	%f120, [%rd42];
	st.shared.f32 	[%r311+-256], %f120;
	add.s32 	%r180, %r312, 32;
	mul.wide.u32 	%rd43, %r180, 4;
	add.s64 	%rd44, %rd3, %rd43;
	ld.global.f32 	%f121, [%rd44];
	st.shared.f32 	[%r310+-128], %f121;
	add.s64 	%rd45, %rd2, %rd43;
	ld.global.f32 	%f122, [%rd45];
	st.shared.f32 	[%r311+-128], %f122;
	add.s32 	%r181, %r312, 64;
	mul.wide.u32 	%rd46, %r181, 4;
	add.s64 	%rd47, %rd3, %rd46;
	ld.global.f32 	%f123, [%rd47];
	st.shared.f32 	[%r310], %f123;
	add.s64 	%rd48, %rd2, %rd46;
	ld.global.f32 	%f124, [%rd48];
	st.shared.f32 	[%r311], %f124;
	add.s32 	%r182, %r312, 96;
	mul.wide.u32 	%rd49, %r182, 4;
	add.s64 	%rd50, %rd3, %rd49;
	ld.global.f32 	%f125, [%rd50];
	st.shared.f32 	[%r310+128], %f125;
	add.s64 	%rd51, %rd2, %rd49;
	ld.global.f32 	%f126, [%rd51];
	st.shared.f32 	[%r311+128], %f126;
	add.s32 	%r60, %r313, 128;
	add.s32 	%r183, %r313, 64;
	add.s32 	%r312, %r312, 128;
	add.s32 	%r311, %r311, 512;
	add.s32 	%r310, %r310, 512;
	setp.lt.s32 	%p15, %r183, %r114;
	mov.u32 	%r313, %r60;
	@%p15 bra 	$L__BB0_16;
$L__BB0_17:
	setp.lt.s32 	%p16, %r114, 1;
	bar.sync 	0;
	mov.f32 	%f364, 0f00000000;
	@%p16 bra 	$L__BB0_29;
	setp.lt.u32 	%p17, %r23, 7;
	mov.f32 	%f364, 0f00000000;
	mov.b32 	%r316, 0;
	@%p17 bra 	$L__BB0_21;
	mov.f32 	%f364, 0f00000000;
	mov.b32 	%r314, 0;
$L__BB0_20:
	.pragma "nounroll";
	add.s32 	%r186, %r314, %r14;
	shl.b32 	%r187, %r186, 2;
	mov.u32 	%r188, _ZZ21block_flash_attentionPfS_S_S_S_S_iifE2qi;
	add.s32 	%r189, %r188, %r187;
	ld.shared.f32 	%f131, [%r189];
	add.s32 	%r190, %r314, %r13;
	shl.b32 	%r191, %r190, 2;
	mov.u32 	%r192, _ZZ21block_flash_attentionPfS_S_S_S_S_iifE2kj;
	add.s32 	%r193, %r192, %r191;
	ld.shared.f32 	%f132, [%r193];
	fma.rn.f32 	%f133, %f131, %f132, %f364;
	ld.shared.f32 	%f134, [%r189+4];
	ld.shared.f32 	%f135, [%r193+4];
	fma.rn.f32 	%f136, %f134, %f135, %f133;
	ld.shared.f32 	%f137, [%r189+8];
	ld.shared.f32 	%f138, [%r193+8];
	fma.rn.f32 	%f139, %f137, %f138, %f136;
	ld.shared.f32 	%f140, [%r189+12];
	ld.shared.f32 	%f141, [%r193+12];
	fma.rn.f32 	%f142, %f140, %f141, %f139;
	ld.shared.f32 	%f143, [%r189+16];
	ld.shared.f32 	%f144, [%r193+16];
	fma.rn.f32 	%f145, %f143, %f144, %f142;
	ld.shared.f32 	%f146, [%r189+20];
	ld.shared.f32 	%f147, [%r193+20];
	fma.rn.f32 	%f148, %f146, %f147, %f145;
	ld.shared.f32 	%f149, [%r189+24];
	ld.shared.f32 	%f150, [%r193+24];
	fma.rn.f32 	%f151, %f149, %f150, %f148;
	ld.shared.f32 	%f152, [%r189+28];
	ld.shared.f32 	%f153, [%r193+28];
	fma.rn.f32 	%f364, %f152, %f153, %f151;
	add.s32 	%r314, %r314, 8;
	setp.ne.s32 	%p18, %r314, %r34;
	mov.u32 	%r316, %r34;
	@%p18 bra 	$L__BB0_20;
$L__BB0_21:
	setp.eq.s32 	%p19, %r25, 0;
	@%p19 bra 	$L__BB0_29;
	add.s32 	%r194, %r25, -1;
	setp.lt.u32 	%p20, %r194, 3;
	@%p20 bra 	$L__BB0_24;
	add.s32 	%r195, %r316, %r14;
	shl.b32 	%r196, %r195, 2;
	mov.u32 	%r197, _ZZ21block_flash_attentionPfS_S_S_S_S_iifE2qi;
	add.s32 	%r198, %r197, %r196;
	ld.shared.f32 	%f155, [%r198];
	add.s32 	%r199, %r316, %r13;
	shl.b32 	%r200, %r199, 2;
	mov.u32 	%r201, _ZZ21block_flash_attentionPfS_S_S_S_S_iifE2kj;
	add.s32 	%r202, %r201, %r200;
	ld.shared.f32 	%f156, [%r202];
	fma.rn.f32 	%f157, %f155, %f156, %f364;
	ld.shared.f32 	%f158, [%r198+4];
	ld.shared.f32 	%f159, [%r202+4];
	fma.rn.f32 	%f160, %f158, %f159, %f157;
	ld.shared.f32 	%f161, [%r198+8];
	ld.shared.f32 	%f162, [%r202+8];
	fma.rn.f32 	%f163, %f161, %f162, %f160;
	ld.shared.f32 	%f164, [%r198+12];
	ld.shared.f32 	%f165, [%r202+12];
	fma.rn.f32 	%f364, %f164, %f165, %f163;
	add.s32 	%r316, %r316, 4;
$L__BB0_24:
	setp.eq.s32 	%p21, %r26, 0;
	@%p21 bra 	$L__BB0_29;
	setp.eq.s32 	%p22, %r26, 1;
	@%p22 bra 	$L__BB0_27;
	add.s32 	%r203, %r316, %r14;
	shl.b32 	%r204, %r203, 2;
	mov.u32 	%r205, _ZZ21block_flash_attentionPfS_S_S_S_S_iifE2qi;
	add.s32 	%r206, %r205, %r204;
	ld.shared.f32 	%f167, [%r206];
	add.s32 	%r207, %r316, %r13;
	shl.b32 	%r208, %r207, 2;
	mov.u32 	%r209, _ZZ21block_flash_attentionPfS_S_S_S_S_iifE2kj;
	add.s32 	%r210, %r209, %r208;
	ld.shared.f32 	%f168, [%r210];
	fma.rn.f32 	%f169, %f167, %f168, %f364;
	ld.shared.f32 	%f170, [%r206+4];
	ld.shared.f32 	%f171, [%r210+4];
	fma.rn.f32 	%f364, %f170, %f171, %f169;
	add.s32 	%r316, %r316, 2;
$L__BB0_27:
	setp.eq.s32 	%p23, %r35, 0;
	@%p23 bra 	$L__BB0_29;
	add.s32 	%r211, %r316, %r14;
	shl.b32 	%r212, %r211, 2;
	mov.u32 	%r213, _ZZ21block_flash_attentionPfS_S_S_S_S_iifE2qi;
	add.s32 	%r214, %r213, %r212;
	ld.shared.f32 	%f172, [%r214];
	add.s32 	%r215, %r316, %r13;
	shl.b32 	%r216, %r215, 2;
	mov.u32 	%r217, _ZZ21block_flash_attentionPfS_S_S_S_S_iifE2kj;
	add.s32 	%r218, %r217, %r216;
	ld.shared.f32 	%f173, [%r218];
	fma.rn.f32 	%f364, %f172, %f173, %f364;
$L__BB0_29:
	setp.ne.s32 	%p24, %r328, 0;
	mul.f32 	%f174, %f97, %f364;
	st.shared.f32 	[%r15], %f174;
	bar.sync 	0;
	@%p24 bra 	$L__BB0_63;
	ld.shared.f32 	%f13, [%r16];
	st.shared.f32 	[%r17], %f13;
	setp.lt.s32 	%p25, %r48, 2;
	@%p25 bra 	$L__BB0_63;
	ld.shared.f32 	%f175, [%r16+4];
	max.f32 	%f365, %f13, %f175;
	setp.lt.s32 	%p26, %r307, 3;
	@%p26 bra 	$L__BB0_62;
	ld.shared.f32 	%f176, [%r16+8];
	max.f32 	%f365, %f365, %f176;
	setp.eq.s32 	%p27, %r307, 3;
	@%p27 bra 	$L__BB0_62;
	ld.shared.f32 	%f177, [%r16+12];
	max.f32 	%f365, %f365, %f177;
	setp.eq.s32 	%p28, %r307, 4;
	@%p28 bra 	$L__BB0_62;
	ld.shared.f32 	%f178, [%r16+16];
	max.f32 	%f365, %f365, %f178;
	setp.eq.s32 	%p29, %r307, 5;
	@%p29 bra 	$L__BB0_62;
	ld.shared.f32 	%f179, [%r16+20];
	max.f32 	%f365, %f365, %f179;
	setp.eq.s32 	%p30, %r307, 6;
	@%p30 bra 	$L__BB0_62;
	ld.shared.f32 	%f180, [%r16+24];
	max.f32 	%f365, %f365, %f180;
	setp.eq.s32 	%p31, %r307, 7;
	@%p31 bra 	$L__BB0_62;
	ld.shared.f32 	%f181, [%r16+28];
	max.f32 	%f365, %f365, %f181;
	setp.eq.s32 	%p32, %r307, 8;
	@%p32 bra 	$L__BB0_62;
	ld.shared.f32 	%f182, [%r16+32];
	max.f32 	%f365, %f365, %f182;
	setp.eq.s32 	%p33, %r307, 9;
	@%p33 bra 	$L__BB0_62;
	ld.shared.f32 	%f183, [%r16+36];
	max.f32 	%f365, %f365, %f183;
	setp.eq.s32 	%p34, %r307, 10;
	@%p34 bra 	$L__BB0_62;
	ld.shared.f32 	%f184, [%r16+40];
	max.f32 	%f365, %f365, %f184;
	setp.eq.s32 	%p35, %r307, 11;
	@%p35 bra 	$L__BB0_62;
	ld.shared.f32 	%f185, [%r16+44];
	max.f32 	%f365, %f365, %f185;
	setp.eq.s32 	%p36, %r307, 12;
	@%p36 bra 	$L__BB0_62;
	ld.shared.f32 	%f186, [%r16+48];
	max.f32 	%f365, %f365, %f186;
	setp.eq.s32 	%p37, %r307, 13;
	@%p37 bra 	$L__BB0_62;
	ld.shared.f32 	%f187, [%r16+52];
	max.f32 	%f365, %f365, %f187;
	setp.eq.s32 	%p38, %r307, 14;
	@%p38 bra 	$L__BB0_62;
	ld.shared.f32 	%f188, [%r16+56];
	max.f32 	%f365, %f365, %f188;
	setp.eq.s32 	%p39, %r307, 15;
	@%p39 bra 	$L__BB0_62;
	ld.shared.f32 	%f189, [%r16+60];
	max.f32 	%f365, %f365, %f189;
	setp.eq.s32 	%p40, %r307, 16;
	@%p40 bra 	$L__BB0_62;
	ld.shared.f32 	%f190, [%r16+64];
	max.f32 	%f365, %f365, %f190;
	setp.eq.s32 	%p41, %r307, 17;
	@%p41 bra 	$L__BB0_62;
	ld.shared.f32 	%f191, [%r16+68];
	max.f32 	%f365, %f365, %f191;
	setp.eq.s32 	%p42, %r307, 18;
	@%p42 bra 	$L__BB0_62;
	ld.shared.f32 	%f192, [%r16+72];
	max.f32 	%f365, %f365, %f192;
	setp.eq.s32 	%p43, %r307, 19;
	@%p43 bra 	$L__BB0_62;
	ld.shared.f32 	%f193, [%r16+76];
	max.f32 	%f365, %f365, %f193;
	setp.eq.s32 	%p44, %r307, 20;
	@%p44 bra 	$L__BB0_62;
	ld.shared.f32 	%f194, [%r16+80];
	max.f32 	%f365, %f365, %f194;
	setp.eq.s32 	%p45, %r307, 21;
	@%p45 bra 	$L__BB0_62;
	ld.shared.f32 	%f195, [%r16+84];
	max.f32 	%f365, %f365, %f195;
	setp.eq.s32 	%p46, %r307, 22;
	@%p46 bra 	$L__BB0_62;
	ld.shared.f32 	%f196, [%r16+88];
	max.f32 	%f365, %f365, %f196;
	setp.eq.s32 	%p47, %r307, 23;
	@%p47 bra 	$L__BB0_62;
	ld.shared.f32 	%f197, [%r16+92];
	max.f32 	%f365, %f365, %f197;
	setp.eq.s32 	%p48, %r307, 24;
	@%p48 bra 	$L__BB0_62;
	ld.shared.f32 	%f198, [%r16+96];
	max.f32 	%f365, %f365, %f198;
	setp.eq.s32 	%p49, %r307, 25;
	@%p49 bra 	$L__BB0_62;
	ld.shared.f32 	%f199, [%r16+100];
	max.f32 	%f365, %f365, %f199;
	setp.eq.s32 	%p50, %r307, 26;
	@%p50 bra 	$L__BB0_62;
	ld.shared.f32 	%f200, [%r16+104];
	max.f32 	%f365, %f365, %f200;
	setp.eq.s32 	%p51, %r307, 27;
	@%p51 bra 	$L__BB0_62;
	ld.shared.f32 	%f201, [%r16+108];
	max.f32 	%f365, %f365, %f201;
	setp.eq.s32 	%p52, %r307, 28;
	@%p52 bra 	$L__BB0_62;
	ld.shared.f32 	%f202, [%r16+112];
	max.f32 	%f365, %f365, %f202;
	setp.eq.s32 	%p53, %r307, 29;
	@%p53 bra 	$L__BB0_62;
	ld.shared.f32 	%f203, [%r16+116];
	max.f32 	%f365, %f365, %f203;
	setp.eq.s32 	%p54, %r307, 30;
	@%p54 bra 	$L__BB0_62;
	ld.shared.f32 	%f204, [%r16+120];
	max.f32 	%f365, %f365, %f204;
	setp.eq.s32 	%p55, %r307, 31;
	@%p55 bra 	$L__BB0_62;
	ld.shared.f32 	%f205, [%r16+124];
	max.f32 	%f365, %f365, %f205;
$L__BB0_62:
	st.shared.f32 	[%r17], %f365;
$L__BB0_63:
	bar.sync 	0;
	ld.shared.f32 	%f206, [%r15];
	ld.shared.f32 	%f207, [%r17];
	sub.f32 	%f208, %f206, %f207;
	fma.rn.f32 	%f209, %f208, 0f3BBB989D, 0f3F000000;
	cvt.sat.f32.f32 	%f210, %f209;
	mov.f32 	%f211, 0f4B400001;
	mov.f32 	%f212, 0f437C0000;
	fma.rm.f32 	%f213, %f210, %f212, %f211;
	add.f32 	%f214, %f213, 0fCB40007F;
	neg.f32 	%f215, %f214;
	fma.rn.f32 	%f216, %f208, 0f3FB8AA3B, %f215;
	fma.rn.f32 	%f217, %f208, 0f32A57060, %f216;
	mov.b32 	%r219, %f213;
	shl.b32 	%r220, %r219, 23;
	mov.b32 	%f218, %r220;
	ex2.approx.ftz.f32 	%f219, %f217;
	mul.f32 	%f220, %f219, %f218;
	st.shared.f32 	[%r18], %f220;
	bar.sync 	0;
	@%p24 bra 	$L__BB0_97;
	ld.shared.f32 	%f46, [%r19];
	st.shared.f32 	[%r20], %f46;
	setp.lt.s32 	%p57, %r48, 2;
	@%p57 bra 	$L__BB0_97;
	ld.shared.f32 	%f221, [%r19+4];
	add.f32 	%f366, %f221, %f46;
	setp.lt.s32 	%p58, %r307, 3;
	@%p58 bra 	$L__BB0_96;
	ld.shared.f32 	%f222, [%r19+8];
	add.f32 	%f366, %f222, %f366;
	setp.eq.s32 	%p59, %r307, 3;
	@%p59 bra 	$L__BB0_96;
	ld.shared.f32 	%f223, [%r19+12];
	add.f32 	%f366, %f223, %f366;
	setp.eq.s32 	%p60, %r307, 4;
	@%p60 bra 	$L__BB0_96;
	ld.shared.f32 	%f224, [%r19+16];
	add.f32 	%f366, %f224, %f366;
	setp.eq.s32 	%p61, %r307, 5;
	@%p61 bra 	$L__BB0_96;
	ld.shared.f32 	%f225, [%r19+20];
	add.f32 	%f366, %f225, %f366;
	setp.eq.s32 	%p62, %r307, 6;
	@%p62 bra 	$L__BB0_96;
	ld.shared.f32 	%f226, [%r19+24];
	add.f32 	%f366, %f226, %f366;
	setp.eq.s32 	%p63, %r307, 7;
	@%p63 bra 	$L__BB0_96;
	ld.shared.f32 	%f227, [%r19+28];
	add.f32 	%f366, %f227, %f366;
	setp.eq.s32 	%p64, %r307, 8;
	@%p64 bra 	$L__BB0_96;
	ld.shared.f32 	%f228, [%r19+32];
	add.f32 	%f366, %f228, %f366;
	setp.eq.s32 	%p65, %r307, 9;
	@%p65 bra 	$L__BB0_96;
	ld.shared.f32 	%f229, [%r19+36];
	add.f32 	%f366, %f229, %f366;
	setp.eq.s32 	%p66, %r307, 10;
	@%p66 bra 	$L__BB0_96;
	ld.shared.f32 	%f230, [%r19+40];
	add.f32 	%f366, %f230, %f366;
	setp.eq.s32 	%p67, %r307, 11;
	@%p67 bra 	$L__BB0_96;
	ld.shared.f32 	%f231, [%r19+44];
	add.f32 	%f366, %f231, %f366;
	setp.eq.s32 	%p68, %r307, 12;
	@%p68 bra 	$L__BB0_96;
	ld.shared.f32 	%f232, [%r19+48];
	add.f32 	%f366, %f232, %f366;
	setp.eq.s32 	%p69, %r307, 13;
	@%p69 bra 	$L__BB0_96;
	ld.shared.f32 	%f233, [%r19+52];
	add.f32 	%f366, %f233, %f366;
	setp.eq.s32 	%p70, %r307, 14;
	@%p70 bra 	$L__BB0_96;
	ld.shared.f32 	%f234, [%r19+56];
	add.f32 	%f366, %f234, %f366;
	setp.eq.s32 	%p71, %r307, 15;
	@%p71 bra 	$L__BB0_96;
	ld.shared.f32 	%f235, [%r19+60];
	add.f32 	%f366, %f235, %f366;
	setp.eq.s32 	%p72, %r307, 16;
	@%p72 bra 	$L__BB0_96;
	ld.shared.f32 	%f236, [%r19+64];
	add.f32 	%f366, %f236, %f366;
	setp.eq.s32 	%p73, %r307, 17;
	@%p73 bra 	$L__BB0_96;
	ld.shared.f32 	%f237, [%r19+68];
	add.f32 	%f366, %f237, %f366;
	setp.eq.s32 	%p74, %r307, 18;
	@%p74 bra 	$L__BB0_96;
	ld.shared.f32 	%f238, [%r19+72];
	add.f32 	%f366, %f238, %f366;
	setp.eq.s32 	%p75, %r307, 19;
	@%p75 bra 	$L__BB0_96;
	ld.shared.f32 	%f239, [%r19+76];
	add.f32 	%f366, %f239, %f366;
	setp.eq.s32 	%p76, %r307, 20;
	@%p76 bra 	$L__BB0_96;
	ld.shared.f32 	%f240, [%r19+80];
	add.f32 	%f366, %f240, %f366;
	setp.eq.s32 	%p77, %r307, 21;
	@%p77 bra 	$L__BB0_96;
	ld.shared.f32 	%f241, [%r19+84];
	add.f32 	%f366, %f241, %f366;
	setp.eq.s32 	%p78, %r307, 22;
	@%p78 bra 	$L__BB0_96;
	ld.shared.f32 	%f242, [%r19+88];
	add.f32 	%f366, %f242, %f366;
	setp.eq.s32 	%p79, %r307, 23;
	@%p79 bra 	$L__BB0_96;
	ld.shared.f32 	%f243, [%r19+92];
	add.f32 	%f366, %f243, %f366;
	setp.eq.s32 	%p80, %r307, 24;
	@%p80 bra 	$L__BB0_96;
	ld.shared.f32 	%f244, [%r19+96];
	add.f32 	%f366, %f244, %f366;
	setp.eq.s32 	%p81, %r307, 25;
	@%p81 bra 	$L__BB0_96;
	ld.shared.f32 	%f245, [%r19+100];
	add.f32 	%f366, %f245, %f366;
	setp.eq.s32 	%p82, %r307, 26;
	@%p82 bra 	$L__BB0_96;
	ld.shared.f32 	%f246, [%r19+104];
	add.f32 	%f366, %f246, %f366;
	setp.eq.s32 	%p83, %r307, 27;
	@%p83 bra 	$L__BB0_96;
	ld.shared.f32 	%f247, [%r19+108];
	add.f32 	%f366, %f247, %f366;
	setp.eq.s32 	%p84, %r307, 28;
	@%p84 bra 	$L__BB0_96;
	ld.shared.f32 	%f248, [%r19+112];
	add.f32 	%f366, %f248, %f366;
	setp.eq.s32 	%p85, %r307, 29;
	@%p85 bra 	$L__BB0_96;
	ld.shared.f32 	%f249, [%r19+116];
	add.f32 	%f366, %f249, %f366;
	setp.eq.s32 	%p86, %r307, 30;
	@%p86 bra 	$L__BB0_96;
	ld.shared.f32 	%f250, [%r19+120];
	add.f32 	%f366, %f250, %f366;
	setp.eq.s32 	%p87, %r307, 31;
	@%p87 bra 	$L__BB0_96;
	ld.shared.f32 	%f251, [%r19+124];
	add.f32 	%f366, %f251, %f366;
$L__BB0_96:
	st.shared.f32 	[%r20], %f366;
$L__BB0_97:
	setp.ge.s32 	%p88, %r328, %r114;
	bar.sync 	0;
	ld.shared.f32 	%f252, [%r21];
	ld.shared.f32 	%f253, [%r17];
	ld.shared.f32 	%f254, [%r22];
	max.f32 	%f79, %f252, %f253;
	sub.f32 	%f255, %f252, %f79;
	fma.rn.f32 	%f256, %f255, 0f3BBB989D, 0f3F000000;
	cvt.sat.f32.f32 	%f257, %f256;
	mov.f32 	%f258, 0f4B400001;
	mov.f32 	%f259, 0f437C0000;
	fma.rm.f32 	%f260, %f257, %f259, %f258;
	add.f32 	%f261, %f260, 0fCB40007F;
	neg.f32 	%f262, %f261;
	fma.rn.f32 	%f263, %f255, 0f3FB8AA3B, %f262;
	fma.rn.f32 	%f264, %f255, 0f32A57060, %f263;
	mov.b32 	%r221, %f260;
	shl.b32 	%r222, %r221, 23;
	mov.b32 	%f265, %r222;
	ex2.approx.ftz.f32 	%f266, %f264;
	mul.f32 	%f267, %f266, %f265;
	sub.f32 	%f268, %f253, %f79;
	fma.rn.f32 	%f269, %f268, 0f3BBB989D, 0f3F000000;
	cvt.sat.f32.f32 	%f270, %f269;
	fma.rm.f32 	%f271, %f270, %f259, %f258;
	add.f32 	%f272, %f271, 0fCB40007F;
	neg.f32 	%f273, %f272;
	fma.rn.f32 	%f274, %f268, 0f3FB8AA3B, %f273;
	fma.rn.f32 	%f275, %f268, 0f32A57060, %f274;
	mov.b32 	%r223, %f271;
	shl.b32 	%r224, %r223, 23;
	mov.b32 	%f276, %r224;
	ex2.approx.ftz.f32 	%f277, %f275;
	mul.f32 	%f80, %f277, %f276;
	mul.f32 	%f81, %f254, %f267;
	ld.shared.f32 	%f278, [%r20];
	fma.rn.f32 	%f82, %f278, %f80, %f81;
	@%p88 bra 	$L__BB0_119;
	setp.lt.s32 	%p89, %r48, 1;
	@%p89 bra 	$L__BB0_112;
	and.b32  	%r71, %r45, 56;
	and.b32  	%r72, %r45, 1;
	add.s32 	%r73, %r46, -1;
	and.b32  	%r74, %r45, 3;
	mov.u32 	%r318, %r328;
$L__BB0_100:
	setp.lt.s32 	%p95, %r307, 8;
	mov.f32 	%f374, 0f00000000;
	mov.b32 	%r321, 0;
	@%p95 bra 	$L__BB0_103;
	mov.f32 	%f374, 0f00000000;
	mov.b32 	%r319, 0;
$L__BB0_102:
	.pragma "nounroll";
	shl.b32 	%r231, %r319, 2;
	add.s32 	%r232, %r19, %r231;
	ld.shared.f32 	%f303, [%r232];
	mad.lo.s32 	%r233, %r319, %r114, %r318;
	shl.b32 	%r234, %r233, 2;
	mov.u32 	%r235, _ZZ21block_flash_attentionPfS_S_S_S_S_iifE2vj;
	add.s32 	%r236, %r235, %r234;
	ld.shared.f32 	%f304, [%r236];
	fma.rn.f32 	%f305, %f303, %f304, %f374;
	ld.shared.f32 	%f306, [%r232+4];
	shl.b32 	%r237, %r114, 2;
	add.s32 	%r238, %r236, %r237;
	ld.shared.f32 	%f307, [%r238];
	fma.rn.f32 	%f308, %f306, %f307, %f305;
	ld.shared.f32 	%f309, [%r232+8];
	add.s32 	%r239, %r238, %r237;
	ld.shared.f32 	%f310, [%r239];
	fma.rn.f32 	%f311, %f309, %f310, %f308;
	ld.shared.f32 	%f312, [%r232+12];
	add.s32 	%r240, %r239, %r237;
	ld.shared.f32 	%f313, [%r240];
	fma.rn.f32 	%f314, %f312, %f313, %f311;
	ld.shared.f32 	%f315, [%r232+16];
	add.s32 	%r241, %r240, %r237;
	ld.shared.f32 	%f316, [%r241];
	fma.rn.f32 	%f317, %f315, %f316, %f314;
	ld.shared.f32 	%f318, [%r232+20];
	add.s32 	%r242, %r241, %r237;
	ld.shared.f32 	%f319, [%r242];
	fma.rn.f32 	%f320, %f318, %f319, %f317;
	ld.shared.f32 	%f321, [%r232+24];
	add.s32 	%r243, %r242, %r237;
	ld.shared.f32 	%f322, [%r243];
	fma.rn.f32 	%f323, %f321, %f322, %f320;
	ld.shared.f32 	%f324, [%r232+28];
	add.s32 	%r244, %r243, %r237;
	ld.shared.f32 	%f325, [%r244];
	fma.rn.f32 	%f374, %f324, %f325, %f323;
	add.s32 	%r319, %r319, 8;
	setp.ne.s32 	%p96, %r319, %r71;
	mov.u32 	%r321, %r71;
	@%p96 bra 	$L__BB0_102;
$L__BB0_103:
	setp.eq.s32 	%p97, %r46, 0;
	@%p97 bra 	$L__BB0_111;
	setp.lt.u32 	%p98, %r73, 3;
	@%p98 bra 	$L__BB0_106;
	shl.b32 	%r245, %r321, 2;
	add.s32 	%r246, %r19, %r245;
	ld.shared.f32 	%f327, [%r246];
	mad.lo.s32 	%r247, %r321, %r114, %r318;
	shl.b32 	%r248, %r247, 2;
	mov.u32 	%r249, _ZZ21block_flash_attentionPfS_S_S_S_S_iifE2vj;
	add.s32 	%r250, %r249, %r248;
	ld.shared.f32 	%f328, [%r250];
	fma.rn.f32 	%f329, %f327, %f328, %f374;
	ld.shared.f32 	%f330, [%r246+4];
	shl.b32 	%r251, %r114, 2;
	add.s32 	%r252, %r250, %r251;
	ld.shared.f32 	%f331, [%r252];
	fma.rn.f32 	%f332, %f330, %f331, %f329;
	ld.shared.f32 	%f333, [%r246+8];
	add.s32 	%r253, %r252, %r251;
	ld.shared.f32 	%f334, [%r253];
	fma.rn.f32 	%f335, %f333, %f334, %f332;
	ld.shared.f32 	%f336, [%r246+12];
	add.s32 	%r254, %r253, %r251;
	ld.shared.f32 	%f337, [%r254];
	fma.rn.f32 	%f374, %f336, %f337, %f335;
	add.s32 	%r321, %r321, 4;
$L__BB0_106:
	setp.eq.s32 	%p99, %r74, 0;
	@%p99 bra 	$L__BB0_111;
	setp.eq.s32 	%p100, %r74, 1;
	@%p100 bra 	$L__BB0_109;
	shl.b32 	%r255, %r321, 2;
	add.s32 	%r256, %r19, %r255;
	ld.shared.f32 	%f339, [%r256];
	mad.lo.s32 	%r257, %r321, %r114, %r318;
	shl.b32 	%r258, %r257, 2;
	mov.u32 	%r259, _ZZ21block_flash_attentionPfS_S_S_S_S_iifE2vj;
	add.s32 	%r260, %r259, %r258;
	ld.shared.f32 	%f340, [%r260];
	fma.rn.f32 	%f341, %f339, %f340, %f374;
	ld.shared.f32 	%f342, [%r256+4];
	shl.b32 	%r261, %r114, 2;
	add.s32 	%r262, %r260, %r261;
	ld.shared.f32 	%f343, [%r262];
	fma.rn.f32 	%f374, %f342, %f343, %f341;
	add.s32 	%r321, %r321, 2;
$L__BB0_109:
	setp.eq.s32 	%p101, %r72, 0;
	@%p101 bra 	$L__BB0_111;
	shl.b32 	%r263, %r321, 2;
	add.s32 	%r264, %r19, %r263;
	ld.shared.f32 	%f344, [%r264];
	mad.lo.s32 	%r265, %r321, %r114, %r318;
	shl.b32 	%r266, %r265, 2;
	mov.u32 	%r267, _ZZ21block_flash_attentionPfS_S_S_S_S_iifE2vj;
	add.s32 	%r268, %r267, %r266;
	ld.shared.f32 	%f345, [%r268];
	fma.rn.f32 	%f374, %f344, %f345, %f374;
$L__BB0_111:
	add.s32 	%r269, %r318, %r14;
	shl.b32 	%r270, %r269, 2;
	mov.u32 	%r271, _ZZ21block_flash_attentionPfS_S_S_S_S_iifE2oi;
	add.s32 	%r272, %r271, %r270;
	ld.shared.f32 	%f346, [%r272];
	mul.f32 	%f347, %f81, %f346;
	fma.rn.f32 	%f348, %f80, %f374, %f347;
	div.rn.f32 	%f349, %f348, %f82;
	st.shared.f32 	[%r272], %f349;
	add.s32 	%r318, %r318, 32;
	setp.lt.s32 	%p102, %r318, %r114;
	@%p102 bra 	$L__BB0_100;
	bra.uni 	$L__BB0_119;
$L__BB0_112:
	setp.eq.s32 	%p90, %r36, 96;
	mov.u32 	%r323, %r328;
	@%p90 bra 	$L__BB0_116;
	setp.eq.s32 	%p91, %r36, 0;
	ld.shared.f32 	%f279, [%r37];
	mul.f32 	%f95, %f80, 0f00000000;
	fma.rn.f32 	%f280, %f81, %f279, %f95;
	div.rn.f32 	%f281, %f280, %f82;
	st.shared.f32 	[%r37], %f281;
	mov.u32 	%r323, %r38;
	@%p91 bra 	$L__BB0_116;
	setp.eq.s32 	%p92, %r36, 32;
	ld.shared.f32 	%f282, [%r37+128];
	fma.rn.f32 	%f283, %f81, %f282, %f95;
	div.rn.f32 	%f284, %f283, %f82;
	st.shared.f32 	[%r37+128], %f284;
	mov.u32 	%r323, %r39;
	@%p92 bra 	$L__BB0_116;
	ld.shared.f32 	%f285, [%r37+256];
	fma.rn.f32 	%f286, %f81, %f285, %f95;
	div.rn.f32 	%f287, %f286, %f82;
	st.shared.f32 	[%r37+256], %f287;
	mov.u32 	%r323, %r40;
$L__BB0_116:
	setp.lt.u32 	%p93, %r27, 96;
	@%p93 bra 	$L__BB0_119;
	mul.f32 	%f96, %f80, 0f00000000;
$L__BB0_118:
	add.s32 	%r225, %r323, %r14;
	shl.b32 	%r226, %r225, 2;
	mov.u32 	%r227, _ZZ21block_flash_attentionPfS_S_S_S_S_iifE2oi;
	add.s32 	%r228, %r227, %r226;
	ld.shared.f32 	%f288, [%r228];
	fma.rn.f32 	%f289, %f81, %f288, %f96;
	div.rn.f32 	%f290, %f289, %f82;
	st.shared.f32 	[%r228], %f290;
	ld.shared.f32 	%f291, [%r228+128];
	fma.rn.f32 	%f292, %f81, %f291, %f96;
	div.rn.f32 	%f293, %f292, %f82;
	st.shared.f32 	[%r228+128], %f293;
	ld.shared.f32 	%f294, [%r228+256];
	fma.rn.f32 	%f295, %f81, %f294, %f96;
	div.rn.f32 	%f296, %f295, %f82;
	st.shared.f32 	[%r228+256], %f296;
	ld.shared.f32 	%f297, [%r228+384];
	fma.rn.f32 	%f298, %f81, %f297, %f96;
	div.rn.f32 	%f299, %f298, %f82;
	st.shared.f32 	[%r228+384], %f299;
	add.s32 	%r323, %r323, 128;
	setp.lt.s32 	%p94, %r323, %r114;
	@%p94 bra 	$L__BB0_118;
$L__BB0_119:
	@%p24 bra 	$L__BB0_121;
	st.shared.f32 	[%r21], %f79;
	st.shared.f32 	[%r22], %f82;
$L__BB0_121:
	bar.sync 	0;
	add.s32 	%r308, %r308, 1;
	add.s32 	%r307, %r307, -32;
	setp.ne.s32 	%p104, %r308, %r1;
	@%p104 bra 	$L__BB0_9;
$L__BB0_122:
	setp.ne.s32 	%p105, %r328, 0;
	@%p105 bra 	$L__BB0_124;
	mov.u32 	%r273, %tid.y;
	shl.b32 	%r274, %r273, 2;
	mov.u32 	%r275, _ZZ21block_flash_attentionPfS_S_S_S_S_iifE2li;
	add.s32 	%r276, %r275, %r274;
	ld.shared.f32 	%f350, [%r276];
	mov.u32 	%r277, %ctaid.y;
	shl.b32 	%r278, %r277, 5;
	add.s32 	%r279, %r278, %r273;
	mul.wide.u32 	%rd52, %r279, 4;
	add.s64 	%rd53, %rd6, %rd52;
	st.global.f32 	[%rd53], %f350;
	mov.u32 	%r280, _ZZ21block_flash_attentionPfS_S_S_S_S_iifE2mi;
	add.s32 	%r281, %r280, %r274;
	ld.shared.f32 	%f351, [%r281];
	add.s64 	%rd54, %rd5, %rd52;
	st.global.f32 	[%rd54], %f351;
$L__BB0_124:
	setp.ge.s32 	%p106, %r328, %r114;
	@%p106 bra 	$L__BB0_131;
	mov.u32 	%r89, %tid.y;
	mul.lo.s32 	%r90, %r114, %r89;
	mov.u32 	%r282, %ctaid.y;
	shl.b32 	%r91, %r282, 5;
	not.b32 	%r283, %r328;
	add.s32 	%r92, %r114, %r283;
	and.b32  	%r284, %r92, 96;
	setp.eq.s32 	%p107, %r284, 96;
	@%p107 bra 	$L__BB0_128;
	shr.u32 	%r285, %r92, 5;
	add.s32 	%r286, %r285, 1;
	and.b32  	%r287, %r286, 3;
	add.s32 	%r288, %r89, %r91;
	mad.lo.s32 	%r327, %r114, %r288, %r328;
	add.s32 	%r289, %r328, %r90;
	shl.b32 	%r290, %r289, 2;
	mov.u32 	%r291, _ZZ21block_flash_attentionPfS_S_S_S_S_iifE2oi;
	add.s32 	%r326, %r291, %r290;
	neg.s32 	%r325, %r287;
	shl.b32 	%r292, %r286, 5;
	and.b32  	%r293, %r292, 96;
	add.s32 	%r328, %r328, %r293;
$L__BB0_127:
	.pragma "nounroll";
	ld.shared.f32 	%f352, [%r326];
	mul.wide.u32 	%rd55, %r327, 4;
	add.s64 	%rd56, %rd4, %rd55;
	st.global.f32 	[%rd56], %f352;
	add.s32 	%r327, %r327, 32;
	add.s32 	%r326, %r326, 128;
	add.s32 	%r325, %r325, 1;
	setp.ne.s32 	%p108, %r325, 0;
	@%p108 bra 	$L__BB0_127;
$L__BB0_128:
	setp.lt.u32 	%p109, %r92, 96;
	@%p109 bra 	$L__BB0_131;
	add.s32 	%r331, %r328, 64;
	add.s32 	%r294, %r89, %r91;
	mad.lo.s32 	%r330, %r114, %r294, %r328;
	add.s32 	%r295, %r328, %r90;
	shl.b32 	%r296, %r295, 2;
	mov.u32 	%r297, _ZZ21block_flash_attentionPfS_S_S_S_S_iifE2oi;
	add.s32 	%r298, %r296, %r297;
	add.s32 	%r329, %r298, 256;
$L__BB0_130:
	ld.shared.f32 	%f353, [%r329+-256];
	mul.wide.u32 	%rd57, %r330, 4;
	add.s64 	%rd58, %rd4, %rd57;
	st.global.f32 	[%rd58], %f353;
	ld.shared.f32 	%f354, [%r329+-128];
	add.s32 	%r299, %r330, 32;
	mul.wide.u32 	%rd59, %r299, 4;
	add.s64 	%rd60, %rd4, %rd59;
	st.global.f32 	[%rd60], %f354;
	ld.shared.f32 	%f355, [%r329];
	add.s32 	%r300, %r330, 64;
	mul.wide.u32 	%rd61, %r300, 4;
	add.s64 	%rd62, %rd4, %rd61;
	st.global.f32 	[%rd62], %f355;
	ld.shared.f32 	%f356, [%r329+128];
	add.s32 	%r301, %r330, 96;
	mul.wide.u32 	%rd63, %r301, 4;
	add.s64 	%rd64, %rd4, %rd63;
	st.global.f32 	[%rd64], %f356;
	add.s32 	%r110, %r331, 128;
	add.s32 	%r302, %r331, 64;
	add.s32 	%r330, %r330, 128;
	add.s32 	%r329, %r329, 512;
	setp.lt.s32 	%p110, %r302, %r114;
	mov.u32 	%r331, %r110;
	@%p110 bra 	$L__BB0_130;
$L__BB0_131:
	ret;
$L__BB0_132:
	add.s32 	%r140, %r4, %r305;
	mul.wide.u32 	%rd19, %r140, 4;
	add.s64 	%rd20, %rd1, %rd19;
	ld.global.f32 	%f105, [%rd20];
	add.s32 	%r141, %r305, %r3;
	shl.b32 	%r142, %r141, 2;
	mov.u32 	%r143, _ZZ21block_flash_attentionPfS_S_S_S_S_iifE2qi;
	add.s32 	%r144, %r143, %r142;
	st.shared.f32 	[%r144], %f105;
	add.s64 	%rd21, %rd4, %rd19;
	ld.global.f32 	%f106, [%rd21];
	mov.u32 	%r145, _ZZ21block_flash_attentionPfS_S_S_S_S_iifE2oi;
	add.s32 	%r146, %r145, %r142;
	st.shared.f32 	[%r146], %f106;
	add.s32 	%r147, %r140, 32;
	mul.wide.u32 	%rd22, %r147, 4;
	add.s64 	%rd23, %rd1, %rd22;
	ld.global.f32 	%f107, [%rd23];
	st.shared.f32 	[%r144+128], %f107;
	add.s64 	%rd24, %rd4, %rd22;
	ld.global.f32 	%f108, [%rd24];
	st.shared.f32 	[%r146+128], %f108;
	add.s32 	%r148, %r140, 64;
	mul.wide.u32 	%rd25, %r148, 4;
	add.s64 	%rd26, %rd1, %rd25;
	ld.global.f32 	%f109, [%rd26];
	st.shared.f32 	[%r144+256], %f109;
	add.s64 	%rd27, %rd4, %rd25;
	ld.global.f32 	%f110, [%rd27];
	st.shared.f32 	[%r146+256], %f110;
	add.s32 	%r149, %r140, 96;
	mul.wide.u32 	%rd28, %r149, 4;
	add.s64 	%rd29, %rd1, %rd28;
	ld.global.f32 	%f111, [%rd29];
	st.shared.f32 	[%r144+384], %f111;
	add.s64 	%rd30, %rd4, %rd28;
	ld.global.f32 	%f112, [%rd30];
	st.shared.f32 	[%r146+384], %f112;
	add.s32 	%r305, %r305, 128;
	setp.lt.s32 	%p6, %r305, %r114;
	@%p6 bra 	$L__BB0_132;
	bra.uni 	$L__BB0_7;

}
	// .globl	_Z16init_float_arrayPfif
.visible .entry _Z16init_float_arrayPfif(
	.param .u64 .ptr .align 1 _Z16init_float_arrayPfif_param_0,
	.param .u32 _Z16init_float_arrayPfif_param_1,
	.param .f32 _Z16init_float_arrayPfif_param_2
)
{
	.reg .pred 	%p<2>;
	.reg .b32 	%r<6>;
	.reg .b32 	%f<2>;
	.reg .b64 	%rd<5>;

	ld.param.u64 	%rd1, [_Z16init_float_arrayPfif_param_0];
	ld.param.u32 	%r2, [_Z16init_float_arrayPfif_param_1];
	ld.param.f32 	%f1, [_Z16init_float_arrayPfif_param_2];
	mov.u32 	%r3, %ctaid.x;
	mov.u32 	%r4, %ntid.x;
	mov.u32 	%r5, %tid.x;
	mad.lo.s32 	%r1, %r3, %r4, %r5;
	setp.ge.s32 	%p1, %r1, %r2;
	@%p1 bra 	$L__BB1_2;
	cvta.to.global.u64 	%rd2, %rd1;
	mul.wide.s32 	%rd3, %r1, 4;
	add.s64 	%rd4, %rd2, %rd3;
	st.global.f32 	[%rd4], %f1;
$L__BB1_2:
	ret;

}


// ===== COMPILED SASS (sm_100) =====

	.target	sm_100

	.elftype	@"ET_EXEC"


//--------------------- .note.nv.tkinfo           --------------------------
	.section	.note.nv.tkinfo,"",@"SHT_NOTE"
	.sectionflags	@"SHF_NOTE_NV_TKINFO"
	.tkinfo
        /*0018*/ 	.word	0x00000002
        /*0030*/ 	.string	""
        /*0030*/ 	.string	"ptxas"
        /*0030*/ 	.string	"Cuda compilation tools, release 13.0, V13.0.88"
        /*0030*/ 	.string	"Build cuda_13.0.r13.0/compiler.36424714_0"
        /*0030*/ 	.string	"-arch sm_100 -m 64 "



//--------------------- .note.nv.cuinfo           --------------------------
	.section	.note.nv.cuinfo,"",@"SHT_NOTE"
	.sectionflags	@"SHF_NOTE_NV_CUINFO"
        /*0018*/ 	.short	0x0002
        /*001a*/ 	.short	0x0064
        /*001c*/ 	.short	0x0082
	.zero		2


//--------------------- .nv.info                  --------------------------
	.section	.nv.info,"",@"SHT_CUDA_INFO"
	.align	4


	//----- nvinfo : EIATTR_REGCOUNT
	.align		4
        /*0000*/ 	.byte	0x04, 0x2f
        /*0002*/ 	.short	(.L_1 - .L_0)
	.align		4
.L_0:
        /*0004*/ 	.word	index@(_Z21block_flash_attentionPfS_S_S_S_S_iif)
        /*0008*/ 	.word	0x00000030


	//----- nvinfo : EIATTR_FRAME_SIZE
	.align		4
.L_1:
        /*000c*/ 	.byte	0x04, 0x11
        /*000e*/ 	.short	(.L_3 - .L_2)
	.align		4
.L_2:
        /*0010*/ 	.word	index@($__internal_0_$__cuda_sm3x_div_rn_noftz_f32_slowpath)
        /*0014*/ 	.word	0x00000000


	//----- nvinfo : EIATTR_FRAME_SIZE
	.align		4
.L_3:
        /*0018*/ 	.byte	0x04, 0x11
        /*001a*/ 	.short	(.L_5 - .L_4)
	.align		4
.L_4:
        /*001c*/ 	.word	index@(_Z21block_flash_attentionPfS_S_S_S_S_iif)
        /*0020*/ 	.word	0x00000000


	//----- nvinfo : EIATTR_REGCOUNT
	.align		4
.L_5:
        /*0024*/ 	.byte	0x04, 0x2f
        /*0026*/ 	.short	(.L_7 - .L_6)
	.align		4
.L_6:
        /*0028*/ 	.word	index@(_Z16init_float_arrayPfif)
        /*002c*/ 	.word	0x0000000a


	//----- nvinfo : EIATTR_FRAME_SIZE
	.align		4
.L_7:
        /*0030*/ 	.byte	0x04, 0x11
        /*0032*/ 	.short	(.L_9 - .L_8)
	.align		4
.L_8:
        /*0034*/ 	.word	index@(_Z16init_float_arrayPfif)
        /*0038*/ 	.word	0x00000000


	//----- nvinfo : EIATTR_MIN_STACK_SIZE
	.align		4
.L_9:
        /*003c*/ 	.byte	0x04, 0x12
        /*003e*/ 	.short	(.L_11 - .L_10)
	.align		4
.L_10:
        /*0040*/ 	.word	index@(_Z16init_float_arrayPfif)
        /*0044*/ 	.word	0x00000000


	//----- nvinfo : EIATTR_MIN_STACK_SIZE
	.align		4
.L_11:
        /*0048*/ 	.byte	0x04, 0x12
        /*004a*/ 	.short	(.L_13 - .L_12)
	.align		4
.L_12:
        /*004c*/ 	.word	index@(_Z21block_flash_attentionPfS_S_S_S_S_iif)
        /*0050*/ 	.word	0x00000000
.L_13:


//--------------------- .nv.compat                --------------------------
	.section	.nv.compat,"",@"SHT_CUDA_COMPAT_INFO"
	.align	4
        /*0000*/ 	.byte	0x02, 0x09, 0x00, 0x00, 0x02, 0x02, 0x01, 0x00, 0x02, 0x05, 0x05, 0x00, 0x03, 0x07, 0x01, 0x01
        /*0010*/ 	.byte	0x02, 0x03, 0x00, 0x00, 0x02, 0x06, 0x01, 0x00, 0x04, 0x0b, 0x08, 0x00, 0x01, 0x00, 0x00, 0x00
        /*0020*/ 	.byte	0x00, 0x00, 0x00, 0x00


//--------------------- .nv.info._Z16init_float_arrayPfif --------------------------
	.section	.nv.info._Z16init_float_arrayPfif,"",@"SHT_CUDA_INFO"
	.sectionflags	@""
	.align	4


	//----- nvinfo : EIATTR_CUDA_API_VERSION
	.align		4
        /*0000*/ 	.byte	0x04, 0x37
        /*0002*/ 	.short	(.L_15 - .L_14)
.L_14:
        /*0004*/ 	.word	0x00000082


	//----- nvinfo : EIATTR_KPARAM_INFO
	.align		4
.L_15:
        /*0008*/ 	.byte	0x04, 0x17
        /*000a*/ 	.short	(.L_17 - .L_16)
.L_16:
        /*000c*/ 	.word	0x00000000
        /*0010*/ 	.short	0x0002
        /*0012*/ 	.short	0x000c
        /*0014*/ 	.byte	0x00, 0xf0, 0x11, 0x00


	//----- nvinfo : EIATTR_KPARAM_INFO
	.align		4
.L_17:
        /*0018*/ 	.byte	0x04, 0x17
        /*001a*/ 	.short	(.L_19 - .L_18)
.L_18:
        /*001c*/ 	.word	0x00000000
        /*0020*/ 	.short	0x0001
        /*0022*/ 	.short	0x0008
        /*0024*/ 	.byte	0x00, 0xf0, 0x11, 0x00


	//----- nvinfo : EIATTR_KPARAM_INFO
	.align		4
.L_19:
        /*0028*/ 	.byte	0x04, 0x17
        /*002a*/ 	.short	(.L_21 - .L_20)
.L_20:
        /*002c*/ 	.word	0x00000000
        /*0030*/ 	.short	0x0000
        /*0032*/ 	.short	0x0000
        /*0034*/ 	.byte	0x00, 0xf5, 0x21, 0x00


	//----- nvinfo : EIATTR_SPARSE_MMA_MASK
	.align		4
.L_21:
        /*0038*/ 	.byte	0x03, 0x50
        /*003a*/ 	.short	0x0000


	//----- nvinfo : EIATTR_MAXREG_COUNT
	.align		4
        /*003c*/ 	.byte	0x03, 0x1b
        /*003e*/ 	.short	0x00ff


	//----- nvinfo : EIATTR_MERCURY_ISA_VERSION
	.align		4
        /*0040*/ 	.byte	0x03, 0x5f
        /*0042*/ 	.short	0x0101


	//----- nvinfo : EIATTR_VRC_CTA_INIT_COUNT
	.align		4
        /*0044*/ 	.byte	0x02, 0x4a
	.zero		1
	.zero		1


	//----- nvinfo : EIATTR_EXIT_INSTR_OFFSETS
	.align		4
        /*0048*/ 	.byte	0x04, 0x1c
        /*004a*/ 	.short	(.L_23 - .L_22)


	//   ....[0]....
.L_22:
        /*004c*/ 	.word	0x00000070


	//   ....[1]....
        /*0050*/ 	.word	0x000000d0


	//----- nvinfo : EIATTR_CBANK_PARAM_SIZE
	.align		4
.L_23:
        /*0054*/ 	.byte	0x03, 0x19
        /*0056*/ 	.short	0x0010


	//----- nvinfo : EIATTR_PARAM_CBANK
	.align		4
        /*0058*/ 	.byte	0x04, 0x0a
        /*005a*/ 	.short	(.L_25 - .L_24)
	.align		4
.L_24:
        /*005c*/ 	.word	index@(.nv.constant0._Z16init_float_arrayPfif)
        /*0060*/ 	.short	0x0380
        /*0062*/ 	.short	0x0010


	//----- nvinfo : EIATTR_SW_WAR
	.align		4
.L_25:
        /*0064*/ 	.byte	0x04, 0x36
        /*0066*/ 	.short	(.L_27 - .L_26)
.L_26:
        /*0068*/ 	.word	0x00000008
.L_27:


//--------------------- .nv.info._Z21block_flash_attentionPfS_S_S_S_S_iif --------------------------
	.section	.nv.info._Z21block_flash_attentionPfS_S_S_S_S_iif,"",@"SHT_CUDA_INFO"
	.sectionflags	@""
	.align	4


	//----- nvinfo : EIATTR_CUDA_API_VERSION
	.align		4
        /*0000*/ 	.byte	0x04, 0x37
        /*0002*/ 	.short	(.L_29 - .L_28)
.L_28:
        /*0004*/ 	.word	0x00000082


	//----- nvinfo : EIATTR_KPARAM_INFO
	.align		4
.L_29:
        /*0008*/ 	.byte	0x04, 0x17
        /*000a*/ 	.short	(.L_31 - .L_30)
.L_30:
        /*000c*/ 	.word	0x00000000
        /*0010*/ 	.short	0x0008
        /*0012*/ 	.short	0x0038
        /*0014*/ 	.byte	0x00, 0xf0, 0x11, 0x00


	//----- nvinfo : EIATTR_KPARAM_INFO
	.align		4
.L_31:
        /*0018*/ 	.byte	0x04, 0x17
        /*001a*/ 	.short	(.L_33 - .L_32)
.L_32:
        /*001c*/ 	.word	0x00000000
        /*0020*/ 	.short	0x0007
        /*0022*/ 	.short	0x0034
        /*0024*/ 	.byte	0x00, 0xf0, 0x11, 0x00


	//----- nvinfo : EIATTR_KPARAM_INFO
	.align		4
.L_33:
        /*0028*/ 	.byte	0x04, 0x17
        /*002a*/ 	.short	(.L_35 - .L_34)
.L_34:
        /*002c*/ 	.word	0x00000000
        /*0030*/ 	.short	0x0006
        /*0032*/ 	.short	0x0030
        /*0034*/ 	.byte	0x00, 0xf0, 0x11, 0x00


	//----- nvinfo : EIATTR_KPARAM_INFO
	.align		4
.L_35:
        /*0038*/ 	.byte	0x04, 0x17
        /*003a*/ 	.short	(.L_37 - .L_36)
.L_36:
        /*003c*/ 	.word	0x00000000
        /*0040*/ 	.short	0x0005
        /*0042*/ 	.short	0x0028
        /*0044*/ 	.byte	0x00, 0xf5, 0x21, 0x00


	//----- nvinfo : EIATTR_KPARAM_INFO
	.align		4
.L_37:
        /*0048*/ 	.byte	0x04, 0x17
        /*004a*/ 	.short	(.L_39 - .L_38)
.L_38:
        /*004c*/ 	.word	0x00000000
        /*0050*/ 	.short	0x0004
        /*0052*/ 	.short	0x0020
        /*0054*/ 	.byte	0x00, 0xf5, 0x21, 0x00


	//----- nvinfo : EIATTR_KPARAM_INFO
	.align		4
.L_39:
        /*0058*/ 	.byte	0x04, 0x17
        /*005a*/ 	.short	(.L_41 - .L_40)
.L_40:
        /*005c*/ 	.word	0x00000000
        /*0060*/ 	.short	0x0003
        /*0062*/ 	.short	0x0018
        /*0064*/ 	.byte	0x00, 0xf5, 0x21, 0x00


	//----- nvinfo : EIATTR_KPARAM_INFO
	.align		4
.L_41:
        /*0068*/ 	.byte	0x04, 0x17
        /*006a*/ 	.short	(.L_43 - .L_42)
.L_42:
        /*006c*/ 	.word	0x00000000
        /*0070*/ 	.short	0x0002
        /*0072*/ 	.short	0x0010
        /*0074*/ 	.byte	0x00, 0xf5, 0x21, 0x00


	//----- nvinfo : EIATTR_KPARAM_INFO
	.align		4
.L_43:
        /*0078*/ 	.byte	0x04, 0x17
        /*007a*/ 	.short	(.L_45 - .L_44)
.L_44:
        /*007c*/ 	.word	0x00000000
        /*0080*/ 	.short	0x0001
        /*0082*/ 	.short	0x0008
        /*0084*/ 	.byte	0x00, 0xf5, 0x21, 0x00


	//----- nvinfo : EIATTR_KPARAM_INFO
	.align		4
.L_45:
        /*0088*/ 	.byte	0x04, 0x17
        /*008a*/ 	.short	(.L_47 - .L_46)
.L_46:
        /*008c*/ 	.word	0x00000000
        /*0090*/ 	.short	0x0000
        /*0092*/ 	.short	0x0000
        /*0094*/ 	.byte	0x00, 0xf5, 0x21, 0x00


	//----- nvinfo : EIATTR_SPARSE_MMA_MASK
	.align		4
.L_47:
        /*0098*/ 	.byte	0x03, 0x50
        /*009a*/ 	.short	0x0000


	//----- nvinfo : EIATTR_MAXREG_COUNT
	.align		4
        /*009c*/ 	.byte	0x03, 0x1b
        /*009e*/ 	.short	0x00ff


	//----- nvinfo : EIATTR_NUM_BARRIERS
	.align		4
        /*00a0*/ 	.byte	0x02, 0x4c
        /*00a2*/ 	.byte	0x01
	.zero		1


	//----- nvinfo : EIATTR_MERCURY_ISA_VERSION
	.align		4
        /*00a4*/ 	.byte	0x03, 0x5f
        /*00a6*/ 	.short	0x0101


	//----- nvinfo : EIATTR_UNUSED_LOAD_BYTE_OFFSET
	.align		4
        /*00a8*/ 	.byte	0x04, 0x44
        /*00aa*/ 	.short	(.L_49 - .L_48)


	//   ....[0]....
.L_48:
        /*00ac*/ 	.word	0x000017c0
        /*00b0*/ 	.word	0x0000fff0


	//   ....[1]....
        /*00b4*/ 	.word	0x00001f60
        /*00b8*/ 	.word	0x0000fff0


	//----- nvinfo : EIATTR_VRC_CTA_INIT_COUNT
	.align		4
.L_49:
        /*00bc*/ 	.byte	0x02, 0x4a
	.zero		1
	.zero		1


	//----- nvinfo : EIATTR_EXIT_INSTR_OFFSETS
	.align		4
        /*00c0*/ 	.byte	0x04, 0x1c
        /*00c2*/ 	.short	(.L_51 - .L_50)


	//   ....[0]....
.L_50:
        /*00c4*/ 	.word	0x00003b20


	//   ....[1]....
        /*00c8*/ 	.word	0x00003d40


	//   ....[2]....
        /*00cc*/ 	.word	0x00003f50


	//----- nvinfo : EIATTR_CRS_STACK_SIZE
	.align		4
.L_51:
        /*00d0*/ 	.byte	0x04, 0x1e
        /*00d2*/ 	.short	(.L_53 - .L_52)
.L_52:
        /*00d4*/ 	.word	0x00000000


	//----- nvinfo : EIATTR_CBANK_PARAM_SIZE
	.align		4
.L_53:
        /*00d8*/ 	.byte	0x03, 0x19
        /*00da*/ 	.short	0x003c


	//----- nvinfo : EIATTR_PARAM_CBANK
	.align		4
        /*00dc*/ 	.byte	0x04, 0x0a
        /*00de*/ 	.short	(.L_55 - .L_54)
	.align		4
.L_54:
        /*00e0*/ 	.word	index@(.nv.constant0._Z21block_flash_attentionPfS_S_S_S_S_iif)
        /*00e4*/ 	.short	0x0380
        /*00e6*/ 	.short	0x003c


	//----- nvinfo : EIATTR_SW_WAR
	.align		4
.L_55:
        /*00e8*/ 	.byte	0x04, 0x36
        /*00ea*/ 	.short	(.L_57 - .L_56)
.L_56:
        /*00ec*/ 	.word	0x00000008
.L_57:


//--------------------- .nv.callgraph             --------------------------
	.section	.nv.callgraph,"",@"SHT_CUDA_CALLGRAPH"
	.align	4
	.sectionentsize	8
	.align		4
        /*0000*/ 	.word	0x00000000
	.align		4
        /*0004*/ 	.word	0xffffffff
	.align		4
        /*0008*/ 	.word	0x00000000
	.align		4
        /*000c*/ 	.word	0xfffffffe
	.align		4
        /*0010*/ 	.word	0x00000000
	.align		4
        /*0014*/ 	.word	0xfffffffd
	.align		4
        /*0018*/ 	.word	0x00000000
	.align		4
        /*001c*/ 	.word	0xfffffffc


//--------------------- .text._Z16init_float_arrayPfif --------------------------
	.section	.text._Z16init_float_arrayPfif,"ax",@progbits
	.align	128
        .global         _Z16init_float_arrayPfif
        .type           _Z16init_float_arrayPfif,@function
        .size           _Z16init_float_arrayPfif,(.L_x_73 - _Z16init_float_arrayPfif)
        .other          _Z16init_float_arrayPfif,@"STO_CUDA_ENTRY STV_DEFAULT"
_Z16init_float_arrayPfif:
.text._Z16init_float_arrayPfif:
[----:B------:R-:W-:Y:S01]  /*0000*/  LDC R1, c[0x0][0x37c] ;  /* 0x0000df00ff017b82 */ /* 0x000fe20000000800 */
[----:B------:R-:W0:Y:S07]  /*0010*/  S2R R0, SR_TID.X ;  /* 0x0000000000007919 */ /* 0x000e2e0000002100 */
[----:B------:R-:W0:Y:S01]  /*0020*/  S2UR UR4, SR_CTAID.X ;  /* 0x00000000000479c3 */ /* 0x000e220000002500 */
[----:B------:R-:W1:Y:S07]  /*0030*/  LDCU UR5, c[0x0][0x388] ;  /* 0x00007100ff0577ac */ /* 0x000e6e0008000800 */
[----:B------:R-:W0:Y:S02]  /*0040*/  LDC R5, c[0x0][0x360] ;  /* 0x0000d800ff057b82 */ /* 0x000e240000000800 */
[----:B0-----:R-:W-:-:S05]  /*0050*/  IMAD R5, R5, UR4, R0 ;  /* 0x0000000405057c24 */ /* 0x001fca000f8e0200 */
[----:B-1----:R-:W-:-:S13]  /*0060*/  ISETP.GE.AND P0, PT, R5, UR5, PT ;  /* 0x0000000505007c0c */ /* 0x002fda000bf06270 */
[----:B------:R-:W-:Y:S05]  /*0070*/  @P0 EXIT ;  /* 0x000000000000094d */ /* 0x000fea0003800000 */
[----:B------:R-:W0:Y:S01]  /*0080*/  LDC.64 R2, c[0x0][0x380] ;  /* 0x0000e000ff027b82 */ /* 0x000e220000000a00 */
[----:B------:R-:W1:Y:S07]  /*0090*/  LDCU.64 UR4, c[0x0][0x358] ;  /* 0x00006b00ff0477ac */ /* 0x000e6e0008000a00 */
[----:B------:R-:W1:Y:S01]  /*00a0*/  LDC R7, c[0x0][0x38c] ;  /* 0x0000e300ff077b82 */ /* 0x000e620000000800 */
[----:B0-----:R-:W-:-:S05]  /*00b0*/  IMAD.WIDE R2, R5, 0x4, R2 ;  /* 0x0000000405027825 */ /* 0x001fca00078e0202 */
[----:B-1----:R-:W-:Y:S01]  /*00c0*/  STG.E desc[UR4][R2.64], R7 ;  /* 0x0000000702007986 */ /* 0x002fe2000c101904 */
[----:B------:R-:W-:Y:S05]  /*00d0*/  EXIT ;  /* 0x000000000000794d */ /* 0x000fea0003800000 */
.L_x_0:
[----:B------:R-:W-:-:S00]  /*00e0*/  BRA `(.L_x_0) ;  /* 0xfffffffc00fc7947 */ /* 0x000fc0000383ffff */
[----:B------:R-:W-:-:S00]  /*00f0*/  NOP ;  /* 0x0000000000007918 */ /* 0x000fc00000000000 */
        /* <DEDUP_REMOVED lines=8> */
.L_x_73:


//--------------------- .text._Z21block_flash_attentionPfS_S_S_S_S_iif --------------------------
	.section	.text._Z21block_flash_attentionPfS_S_S_S_S_iif,"ax",@progbits
	.align	128
        .global         _Z21block_flash_attentionPfS_S_S_S_S_iif
        .type           _Z21block_flash_attentionPfS_S_S_S_S_iif,@function
        .size           _Z21block_flash_attentionPfS_S_S_S_S_iif,(.L_x_72 - _Z21block_flash_attentionPfS_S_S_S_S_iif)
        .other          _Z21block_flash_attentionPfS_S_S_S_S_iif,@"STO_CUDA_ENTRY STV_DEFAULT"
_Z21block_flash_attentionPfS_S_S_S_S_iif:
.text._Z21block_flash_attentionPfS_S_S_S_S_iif:
[----:B------:R-:W-:Y:S01]  /*0000*/  LDC R1, c[0x0][0x37c] ;  /* 0x0000df00ff017b82 */ /* 0x000fe20000000800 */
[----:B------:R-:W0:Y:S07]  /*0010*/  S2R R26, SR_TID.X ;  /* 0x00000000001a7919 */ /* 0x000e2e0000002100 */
[----:B------:R-:W1:Y:S01]  /*0020*/  LDC.64 R2, c[0x0][0x3a0] ;  /* 0x0000e800ff027b82 */ /* 0x000e620000000a00 */
[----:B------:R-:W2:Y:S01]  /*0030*/  LDCU.64 UR14, c[0x0][0x358] ;  /* 0x00006b00ff0e77ac */ /* 0x000ea20008000a00 */
[----:B------:R-:W3:Y:S06]  /*0040*/  LDCU.64 UR20, c[0x0][0x3b0] ;  /* 0x00007600ff1477ac */ /* 0x000eec0008000a00 */
[----:B------:R-:W4:Y:S01]  /*0050*/  LDC.64 R4, c[0x0][0x3a8] ;  /* 0x0000ea00ff047b82 */ /* 0x000f220000000a00 */
[----:B0-----:R-:W-:-:S13]  /*0060*/  ISETP.NE.AND P0, PT, R26, RZ, PT ;  /* 0x000000ff1a00720c */ /* 0x001fda0003f05270 */
[----:B------:R-:W0:Y:S01]  /*0070*/  @!P0 S2R R9, SR_TID.Y ;  /* 0x0000000000098919 */ /* 0x000e220000002200 */
[----:B------:R-:W0:Y:S02]  /*0080*/  @!P0 S2R R7, SR_CTAID.Y ;  /* 0x0000000000078919 */ /* 0x000e240000002600 */
[----:B0-----:R-:W-:-:S04]  /*0090*/  @!P0 IMAD R7, R7, 0x20, R9 ;  /* 0x0000002007078824 */ /* 0x001fc800078e0209 */
[----:B-1----:R-:W-:-:S04]  /*00a0*/  @!P0 IMAD.WIDE.U32 R2, R7, 0x4, R2 ;  /* 0x0000000407028825 */ /* 0x002fc800078e0002 */
[----:B----4-:R-:W-:Y:S02]  /*00b0*/  @!P0 IMAD.WIDE.U32 R4, R7, 0x4, R4 ;  /* 0x0000000407048825 */ /* 0x010fe400078e0004 */
[----:B--2---:R-:W2:Y:S04]  /*00c0*/  @!P0 LDG.E R2, desc[UR14][R2.64] ;  /* 0x0000000e02028981 */ /* 0x004ea8000c1e1900 */
[----:B------:R-:W4:Y:S01]  /*00d0*/  @!P0 LDG.E R4, desc[UR14][R4.64] ;  /* 0x0000000e04048981 */ /* 0x000f22000c1e1900 */
[----:B------:R-:W-:Y:S01]  /*00e0*/  @!P0 MOV R0, 0x400 ;  /* 0x0000040000008802 */ /* 0x000fe20000000f00 */
[----:B------:R-:W-:Y:S01]  /*00f0*/  BSSY.RECONVERGENT B0, `(.L_x_1) ;  /* 0x0000060000007945 */ /* 0x000fe20003800200 */
[----:B------:R-:W0:Y:S03]  /*0100*/  @!P0 S2R R7, SR_CgaCtaId ;  /* 0x0000000000078919 */ /* 0x000e260000008800 */
[C---:B------:R-:W-:Y:S01]  /*0110*/  @!P0 VIADD R6, R0.reuse, 0x8000 ;  /* 0x0000800000068836 */ /* 0x040fe20000000000 */
[----:B------:R-:W-:-:S04]  /*0120*/  @!P0 IADD3 R0, PT, PT, R0, 0x8080, RZ ;  /* 0x0000808000008810 */ /* 0x000fc80007ffe0ff */
[C---:B0-----:R-:W-:Y:S02]  /*0130*/  @!P0 LEA R6, R7.reuse, R6, 0x18 ;  /* 0x0000000607068211 */ /* 0x041fe400078ec0ff */
[----:B------:R-:W-:-:S03]  /*0140*/  @!P0 LEA R0, R7, R0, 0x18 ;  /* 0x0000000007008211 */ /* 0x000fc600078ec0ff */
[C---:B------:R-:W-:Y:S02]  /*0150*/  @!P0 IMAD R7, R9.reuse, 0x4, R6 ;  /* 0x0000000409078824 */ /* 0x040fe400078e0206 */
[----:B------:R-:W-:Y:S01]  /*0160*/  @!P0 IMAD R9, R9, 0x4, R0 ;  /* 0x0000000409098824 */ /* 0x000fe200078e0200 */
[----:B---3--:R-:W-:-:S05]  /*0170*/  I2FP.F32.S32 R0, UR20 ;  /* 0x0000001400007c45 */ /* 0x008fca0008201400 */
[----:B------:R-:W-:-:S04]  /*0180*/  FMUL R0, R0, 0.03125 ;  /* 0x3d00000000007820 */ /* 0x000fc80000400000 */
[----:B------:R0:W1:Y:S01]  /*0190*/  F2I.CEIL.NTZ R20, R0 ;  /* 0x0000000000147305 */ /* 0x000062000020b100 */
[----:B--2---:R0:W-:Y:S04]  /*01a0*/  @!P0 STS [R7], R2 ;  /* 0x0000000207008388 */ /* 0x0041e80000000800 */
[----:B----4-:R0:W-:Y:S01]  /*01b0*/  @!P0 STS [R9], R4 ;  /* 0x0000000409008388 */ /* 0x0101e20000000800 */
[----:B------:R-:W-:-:S13]  /*01c0*/  ISETP.GE.AND P0, PT, R26, UR21, PT ;  /* 0x000000151a007c0c */ /* 0x000fda000bf06270 */
[----:B01----:R-:W-:Y:S05]  /*01d0*/  @P0 BRA `(.L_x_2) ;  /* 0x0000000400440947 */ /* 0x003fea0003800000 */
[----:B------:R-:W0:Y:S01]  /*01e0*/  S2R R5, SR_CTAID.Y ;  /* 0x0000000000057919 */ /* 0x000e220000002600 */
[----:B------:R-:W-:Y:S01]  /*01f0*/  LOP3.LUT R2, RZ, R26, RZ, 0x33, !PT ;  /* 0x0000001aff027212 */ /* 0x000fe200078e33ff */
[----:B------:R-:W-:Y:S01]  /*0200*/  BSSY.RECONVERGENT B1, `(.L_x_3) ;  /* 0x0000023000017945 */ /* 0x000fe20003800200 */
[----:B------:R-:W-:Y:S01]  /*0210*/  IMAD.MOV.U32 R3, RZ, RZ, R26 ;  /* 0x000000ffff037224 */ /* 0x000fe200078e001a */
[----:B------:R-:W0:Y:S01]  /*0220*/  S2R R0, SR_TID.Y ;  /* 0x0000000000007919 */ /* 0x000e220000002200 */
[----:B------:R-:W-:-:S04]  /*0230*/  IADD3 R8, PT, PT, R2, UR21, RZ ;  /* 0x0000001502087c10 */ /* 0x000fc8000fffe0ff */
[C---:B------:R-:W-:Y:S02]  /*0240*/  LOP3.LUT R2, R8.reuse, 0x60, RZ, 0xc0, !PT ;  /* 0x0000006008027812 */ /* 0x040fe400078ec0ff */
[----:B------:R-:W-:Y:S02]  /*0250*/  ISETP.GE.U32.AND P1, PT, R8, 0x60, PT ;  /* 0x000000600800780c */ /* 0x000fe40003f26070 */
[----:B------:R-:W-:Y:S01]  /*0260*/  ISETP.NE.AND P0, PT, R2, 0x60, PT ;  /* 0x000000600200780c */ /* 0x000fe20003f05270 */
[----:B0-----:R-:W-:-:S12]  /*0270*/  IMAD R2, R5, 0x20, R0 ;  /* 0x0000002005027824 */ /* 0x001fd800078e0200 */
[----:B------:R-:W-:Y:S05]  /*0280*/  @!P0 BRA `(.L_x_4) ;  /* 0x0000000000688947 */ /* 0x000fea0003800000 */
[----:B------:R-:W0:Y:S01]  /*0290*/  S2R R16, SR_CgaCtaId ;  /* 0x0000000000107919 */ /* 0x000e220000008800 */
[----:B------:R-:W1:Y:S01]  /*02a0*/  LDC.64 R6, c[0x0][0x398] ;  /* 0x0000e600ff067b82 */ /* 0x000e620000000a00 */
[----:B------:R-:W-:Y:S01]  /*02b0*/  MOV R9, 0x400 ;  /* 0x0000040000097802 */ /* 0x000fe20000000f00 */
[----:B------:R-:W-:Y:S01]  /*02c0*/  IMAD.MOV.U32 R12, RZ, RZ, RZ ;  /* 0x000000ffff0c7224 */ /* 0x000fe200078e00ff */
[----:B------:R-:W-:Y:S02]  /*02d0*/  LEA.HI R8, R8, 0x1, RZ, 0x1b ;  /* 0x0000000108087811 */ /* 0x000fe400078fd8ff */
[C---:B------:R-:W-:Y:S01]  /*02e0*/  IADD3 R3, PT, PT, R9.reuse, 0x4000, RZ ;  /* 0x0000400009037810 */ /* 0x040fe20007ffe0ff */
[----:B------:R-:W-:Y:S01]  /*02f0*/  VIADD R9, R9, 0x6000 ;  /* 0x0000600009097836 */ /* 0x000fe20000000000 */
[----:B------:R-:W-:Y:S01]  /*0300*/  LOP3.LUT R17, R8, 0x3, RZ, 0xc0, !PT ;  /* 0x0000000308117812 */ /* 0x000fe200078ec0ff */
[----:B------:R-:W2:Y:S01]  /*0310*/  LDC.64 R4, c[0x0][0x380] ;  /* 0x0000e000ff047b82 */ /* 0x000ea20000000a00 */
[----:B0-----:R-:W-:-:S02]  /*0320*/  LEA R14, R16, R3, 0x18 ;  /* 0x00000003100e7211 */ /* 0x001fc400078ec0ff */
[----:B------:R-:W-:Y:S02]  /*0330*/  LEA R16, R16, R9, 0x18 ;  /* 0x0000000910107211 */ /* 0x000fe400078ec0ff */
[----:B------:R-:W-:-:S07]  /*0340*/  MOV R3, R26 ;  /* 0x0000001a00037202 */ /* 0x000fce0000000f00 */
.L_x_5:
[----:B------:R-:W-:-:S04]  /*0350*/  IMAD R11, R2, UR21, R3 ;  /* 0x00000015020b7c24 */ /* 0x000fc8000f8e0203 */
[----:B0-2---:R-:W-:-:S04]  /*0360*/  IMAD.WIDE.U32 R8, R11, 0x4, R4 ;  /* 0x000000040b087825 */ /* 0x005fc800078e0004 */
[----:B-1----:R-:W-:Y:S02]  /*0370*/  IMAD.WIDE.U32 R10, R11, 0x4, R6 ;  /* 0x000000040b0a7825 */ /* 0x002fe400078e0006 */
[----:B------:R-:W2:Y:S04]  /*0380*/  LDG.E R8, desc[UR14][R8.64] ;  /* 0x0000000e08087981 */ /* 0x000ea8000c1e1900 */
[----:B------:R-:W3:Y:S01]  /*0390*/  LDG.E R10, desc[UR14][R10.64] ;  /* 0x0000000e0a0a7981 */ /* 0x000ee2000c1e1900 */
[----:B------:R-:W-:Y:S01]  /*03a0*/  IMAD R13, R0, UR21, R3 ;  /* 0x00000015000d7c24 */ /* 0x000fe2000f8e0203 */
[----:B------:R-:W-:Y:S01]  /*03b0*/  IADD3 R12, PT, PT, R12, 0x1, RZ ;  /* 0x000000010c0c7810 */ /* 0x000fe20007ffe0ff */
[----:B------:R-:W-:Y:S02]  /*03c0*/  VIADD R3, R3, 0x20 ;  /* 0x0000002003037836 */ /* 0x000fe40000000000 */
[C---:B------:R-:W-:Y:S01]  /*03d0*/  IMAD R15, R13.reuse, 0x4, R14 ;  /* 0x000000040d0f7824 */ /* 0x040fe200078e020e */
[----:B------:R-:W-:Y:S01]  /*03e0*/  ISETP.NE.AND P0, PT, R12, R17, PT ;  /* 0x000000110c00720c */ /* 0x000fe20003f05270 */
[----:B------:R-:W-:-:S03]  /*03f0*/  IMAD R13, R13, 0x4, R16 ;  /* 0x000000040d0d7824 */ /* 0x000fc600078e0210 */
[----:B--2---:R0:W-:Y:S04]  /*0400*/  STS [R15], R8 ;  /* 0x000000080f007388 */ /* 0x0041e80000000800 */
[----:B---3--:R0:W-:Y:S05]  /*0410*/  STS [R13], R10 ;  /* 0x0000000a0d007388 */ /* 0x0081ea0000000800 */
[----:B------:R-:W-:Y:S05]  /*0420*/  @P0 BRA `(.L_x_5) ;  /* 0xfffffffc00c80947 */ /* 0x000fea000383ffff */
.L_x_4:
[----:B------:R-:W-:Y:S05]  /*0430*/  BSYNC.RECONVERGENT B1 ;  /* 0x0000000000017941 */ /* 0x000fea0003800200 */
.L_x_3:
[----:B------:R-:W-:Y:S05]  /*0440*/  @!P1 BRA `(.L_x_2) ;  /* 0x0000000000a89947 */ /* 0x000fea0003800000 */
[----:B------:R-:W1:Y:S01]  /*0450*/  S2R R6, SR_CgaCtaId ;  /* 0x0000000000067919 */ /* 0x000e620000008800 */
[----:B------:R-:W-:-:S04]  /*0460*/  MOV R4, 0x400 ;  /* 0x0000040000047802 */ /* 0x000fc80000000f00 */
[C---:B------:R-:W-:Y:S01]  /*0470*/  IADD3 R7, PT, PT, R4.reuse, 0x6000, RZ ;  /* 0x0000600004077810 */ /* 0x040fe20007ffe0ff */
[----:B------:R-:W-:-:S05]  /*0480*/  VIADD R5, R4, 0x4000 ;  /* 0x0000400004057836 */ /* 0x000fca0000000000 */
[C---:B-1----:R-:W-:Y:S02]  /*0490*/  LEA R22, R6.reuse, R5, 0x18 ;  /* 0x0000000506167211 */ /* 0x042fe400078ec0ff */
[----:B------:R-:W-:-:S07]  /*04a0*/  LEA R23, R6, R7, 0x18 ;  /* 0x0000000706177211 */ /* 0x000fce00078ec0ff */
.L_x_6:
[----:B01----:R-:W0:Y:S01]  /*04b0*/  LDC.64 R14, c[0x0][0x380] ;  /* 0x0000e000ff0e7b82 */ /* 0x003e220000000a00 */
[----:B------:R-:W-:-:S04]  /*04c0*/  IMAD R21, R2, UR21, R3 ;  /* 0x0000001502157c24 */ /* 0x000fc8000f8e0203 */
[----:B------:R-:W-:-:S03]  /*04d0*/  VIADD R9, R21, 0x20 ;  /* 0x0000002015097836 */ /* 0x000fc60000000000 */
[----:B------:R-:W1:Y:S01]  /*04e0*/  LDC.64 R4, c[0x0][0x398] ;  /* 0x0000e600ff047b82 */ /* 0x000e620000000a00 */
[C---:B------:R-:W-:Y:S02]  /*04f0*/  VIADD R13, R21.reuse, 0x40 ;  /* 0x00000040150d7836 */ /* 0x040fe40000000000 */
[----:B0-----:R-:W-:-:S04]  /*0500*/  IMAD.WIDE.U32 R16, R21, 0x4, R14 ;  /* 0x0000000415107825 */ /* 0x001fc800078e000e */
[----:B------:R-:W-:Y:S02]  /*0510*/  IMAD.WIDE.U32 R6, R9, 0x4, R14 ;  /* 0x0000000409067825 */ /* 0x000fe400078e000e */
[----:B------:R-:W2:Y:S02]  /*0520*/  LDG.E R16, desc[UR14][R16.64] ;  /* 0x0000000e10107981 */ /* 0x000ea4000c1e1900 */
[C-C-:B-1----:R-:W-:Y:S01]  /*0530*/  IMAD.WIDE.U32 R18, R21.reuse, 0x4, R4.reuse ;  /* 0x0000000415127825 */ /* 0x142fe200078e0004 */
[----:B------:R-:W-:Y:S01]  /*0540*/  IADD3 R21, PT, PT, R21, 0x60, RZ ;  /* 0x0000006015157810 */ /* 0x000fe20007ffe0ff */
[----:B------:R0:W3:Y:S02]  /*0550*/  LDG.E R6, desc[UR14][R6.64] ;  /* 0x0000000e06067981 */ /* 0x0000e4000c1e1900 */
[----:B------:R-:W-:Y:S02]  /*0560*/  IMAD.WIDE.U32 R8, R9, 0x4, R4 ;  /* 0x0000000409087825 */ /* 0x000fe400078e0004 */
[----:B------:R-:W4:Y:S02]  /*0570*/  LDG.E R18, desc[UR14][R18.64] ;  /* 0x0000000e12127981 */ /* 0x000f24000c1e1900 */
[----:B------:R-:W-:-:S02]  /*0580*/  IMAD.WIDE.U32 R10, R13, 0x4, R14 ;  /* 0x000000040d0a7825 */ /* 0x000fc400078e000e */
[----:B------:R-:W5:Y:S02]  /*0590*/  LDG.E R8, desc[UR14][R8.64] ;  /* 0x0000000e08087981 */ /* 0x000f64000c1e1900 */
[----:B------:R-:W-:Y:S02]  /*05a0*/  IMAD.WIDE.U32 R12, R13, 0x4, R4 ;  /* 0x000000040d0c7825 */ /* 0x000fe400078e0004 */
[----:B------:R-:W5:Y:S02]  /*05b0*/  LDG.E R10, desc[UR14][R10.64] ;  /* 0x0000000e0a0a7981 */ /* 0x000f64000c1e1900 */
[C---:B------:R-:W-:Y:S02]  /*05c0*/  IMAD.WIDE.U32 R14, R21.reuse, 0x4, R14 ;  /* 0x00000004150e7825 */ /* 0x040fe400078e000e */
[----:B------:R-:W5:Y:S02]  /*05d0*/  LDG.E R12, desc[UR14][R12.64] ;  /* 0x0000000e0c0c7981 */ /* 0x000f64000c1e1900 */
[----:B------:R-:W-:-:S02]  /*05e0*/  IMAD.WIDE.U32 R4, R21, 0x4, R4 ;  /* 0x0000000415047825 */ /* 0x000fc400078e0004 */
[----:B------:R-:W5:Y:S04]  /*05f0*/  LDG.E R14, desc[UR14][R14.64] ;  /* 0x0000000e0e0e7981 */ /* 0x000f68000c1e1900 */
[----:B------:R-:W5:Y:S01]  /*0600*/  LDG.E R4, desc[UR14][R4.64] ;  /* 0x0000000e04047981 */ /* 0x000f62000c1e1900 */
[----:B0-----:R-:W-:-:S04]  /*0610*/  IMAD R7, R0, UR21, R3 ;  /* 0x0000001500077c24 */ /* 0x001fc8000f8e0203 */
[C---:B------:R-:W-:Y:S02]  /*0620*/  IMAD R17, R7.reuse, 0x4, R22 ;  /* 0x0000000407117824 */ /* 0x040fe400078e0216 */
[----:B------:R-:W-:Y:S01]  /*0630*/  IMAD R7, R7, 0x4, R23 ;  /* 0x0000000407077824 */ /* 0x000fe200078e0217 */
[----:B------:R-:W-:-:S04]  /*0640*/  IADD3 R3, PT, PT, R3, 0x80, RZ ;  /* 0x0000008003037810 */ /* 0x000fc80007ffe0ff */
[----:B------:R-:W-:Y:S01]  /*0650*/  ISETP.GE.AND P0, PT, R3, UR21, PT ;  /* 0x0000001503007c0c */ /* 0x000fe2000bf06270 */
[----:B--2---:R1:W-:Y:S04]  /*0660*/  STS [R17], R16 ;  /* 0x0000001011007388 */ /* 0x0043e80000000800 */
[----:B----4-:R1:W-:Y:S04]  /*0670*/  STS [R7], R18 ;  /* 0x0000001207007388 */ /* 0x0103e80000000800 */
[----:B---3--:R1:W-:Y:S04]  /*0680*/  STS [R17+0x80], R6 ;  /* 0x0000800611007388 */ /* 0x0083e80000000800 */
[----:B-----5:R1:W-:Y:S04]  /*0690*/  STS [R7+0x80], R8 ;  /* 0x0000800807007388 */ /* 0x0203e80000000800 */
[----:B------:R1:W-:Y:S04]  /*06a0*/  STS [R17+0x100], R10 ;  /* 0x0001000a11007388 */ /* 0x0003e80000000800 */
[----:B------:R1:W-:Y:S04]  /*06b0*/  STS [R7+0x100], R12 ;  /* 0x0001000c07007388 */ /* 0x0003e80000000800 */
[----:B------:R1:W-:Y:S04]  /*06c0*/  STS [R17+0x180], R14 ;  /* 0x0001800e11007388 */ /* 0x0003e80000000800 */
[----:B------:R1:W-:Y:S01]  /*06d0*/  STS [R7+0x180], R4 ;  /* 0x0001800407007388 */ /* 0x0003e20000000800 */
[----:B------:R-:W-:Y:S05]  /*06e0*/  @!P0 BRA `(.L_x_6) ;  /* 0xfffffffc00708947 */ /* 0x000fea000383ffff */
.L_x_2:
[----:B------:R-:W-:Y:S05]  /*06f0*/  BSYNC.RECONVERGENT B0 ;  /* 0x0000000000007941 */ /* 0x000fea0003800200 */
.L_x_1:
[----:B------:R-:W-:-:S13]  /*0700*/  ISETP.GE.AND P0, PT, R20, 0x1, PT ;  /* 0x000000011400780c */ /* 0x000fda0003f06270 */
[----:B------:R-:W-:Y:S05]  /*0710*/  @!P0 BRA `(.L_x_7) ;  /* 0x00000030009c8947 */ /* 0x000fea0003800000 */
[----:B------:R-:W2:Y:S01]  /*0720*/  S2R R0, SR_TID.Y ;  /* 0x0000000000007919 */ /* 0x000ea20000002200 */
[----:B------:R-:W3:Y:S01]  /*0730*/  S2UR UR11, SR_CgaCtaId ;  /* 0x00000000000b79c3 */ /* 0x000ee20000008800 */
[----:B------:R-:W4:Y:S01]  /*0740*/  LDCU UR20, c[0x0][0x3b0] ;  /* 0x00007600ff1477ac */ /* 0x000f220008000800 */
[----:B------:R-:W-:Y:S01]  /*0750*/  LOP3.LUT R2, RZ, R26, RZ, 0x33, !PT ;  /* 0x0000001aff027212 */ /* 0x000fe200078e33ff */
[C---:B------:R-:W-:Y:S01]  /*0760*/  VIADD R3, R26.reuse, 0x20 ;  /* 0x000000201a037836 */ /* 0x040fe20000000000 */
[C---:B-1----:R-:W-:Y:S01]  /*0770*/  IADD3 R4, PT, PT, R26.reuse, 0x40, RZ ;  /* 0x000000401a047810 */ /* 0x042fe20007ffe0ff */
[----:B------:R-:W-:Y:S01]  /*0780*/  UMOV UR10, 0x400 ;  /* 0x00000400000a7882 */ /* 0x000fe20000000000 */
[----:B------:R-:W-:Y:S01]  /*0790*/  VIADD R5, R26, 0x60 ;  /* 0x000000601a057836 */ /* 0x000fe20000000000 */
[----:B------:R-:W-:Y:S01]  /*07a0*/  UIADD3 UR4, UPT, UPT, UR10, 0x8100, URZ ;  /* 0x000081000a047890 */ /* 0x000fe2000fffe0ff */
[----:B------:R-:W-:Y:S01]  /*07b0*/  VIADD R2, R2, UR21 ;  /* 0x0000001502027c36 */ /* 0x000fe20008000000 */
[----:B------:R-:W-:-:S02]  /*07c0*/  UIADD3 UR5, UPT, UPT, UR10, 0xa100, URZ ;  /* 0x0000a1000a057890 */ /* 0x000fc4000fffe0ff */
[----:B------:R-:W-:Y:S02]  /*07d0*/  UIADD3 UR7, UPT, UPT, UR10, 0x9100, URZ ;  /* 0x000091000a077890 */ /* 0x000fe4000fffe0ff */
[----:B------:R-:W-:Y:S02]  /*07e0*/  UIADD3 UR8, UPT, UPT, UR10, 0xa180, URZ ;  /* 0x0000a1800a087890 */ /* 0x000fe4000fffe0ff */
[----:B------:R-:W-:Y:S02]  /*07f0*/  UIADD3 UR12, UPT, UPT, UR10, 0x8080, URZ ;  /* 0x000080800a0c7890 */ /* 0x000fe4000fffe0ff */
[----:B------:R-:W-:Y:S02]  /*0800*/  UIADD3 UR13, UPT, UPT, UR10, 0x8000, URZ ;  /* 0x000080000a0d7890 */ /* 0x000fe4000fffe0ff */
[----:B------:R-:W-:Y:S01]  /*0810*/  UIADD3 UR9, UPT, UPT, UR10, 0x2000, URZ ;  /* 0x000020000a097890 */ /* 0x000fe2000fffe0ff */
[----:B----4-:R-:W-:Y:S01]  /*0820*/  MOV R21, UR20 ;  /* 0x0000001400157c02 */ /* 0x010fe20008000f00 */
[----:B------:R-:W-:-:S02]  /*0830*/  UIADD3 UR16, UPT, UPT, UR21, -0x1, URZ ;  /* 0xffffffff15107890 */ /* 0x000fc4000fffe0ff */
[----:B------:R-:W-:Y:S02]  /*0840*/  ULOP3.LUT UR17, UR21, 0x7, URZ, 0xc0, !UPT ;  /* 0x0000000715117892 */ /* 0x000fe4000f8ec0ff */
[----:B---3--:R-:W-:Y:S02]  /*0850*/  ULEA UR19, UR11, UR10, 0x18 ;  /* 0x0000000a0b137291 */ /* 0x008fe4000f8ec0ff */
[----:B------:R-:W-:Y:S02]  /*0860*/  UIADD3 UR10, UPT, UPT, UR10, 0x6000, URZ ;  /* 0x000060000a0a7890 */ /* 0x000fe4000fffe0ff */
[----:B------:R-:W-:Y:S02]  /*0870*/  ULEA UR4, UR11, UR4, 0x18 ;  /* 0x000000040b047291 */ /* 0x000fe4000f8ec0ff */
[----:B------:R-:W-:Y:S01]  /*0880*/  ULEA UR5, UR11, UR5, 0x18 ;  /* 0x000000050b057291 */ /* 0x000fe2000f8ec0ff */
[C-C-:B--2---:R-:W-:Y:S01]  /*0890*/  IMAD R17, R0.reuse, 0x20, R26.reuse ;  /* 0x0000002000117824 */ /* 0x144fe200078e021a */
[----:B------:R-:W-:Y:S01]  /*08a0*/  ULEA UR7, UR11, UR7, 0x18 ;  /* 0x000000070b077291 */ /* 0x000fe2000f8ec0ff */
[----:B------:R-:W-:Y:S01]  /*08b0*/  IMAD R6, R0, UR21, R26 ;  /* 0x0000001500067c24 */ /* 0x000fe2000f8e021a */
[----:B------:R-:W-:Y:S01]  /*08c0*/  ULEA UR8, UR11, UR8, 0x18 ;  /* 0x000000080b087291 */ /* 0x000fe2000f8ec0ff */
[----:B------:R-:W-:Y:S01]  /*08d0*/  IMAD R18, R26, UR21, R0 ;  /* 0x000000151a127c24 */ /* 0x000fe2000f8e0200 */
[----:B------:R-:W-:Y:S01]  /*08e0*/  ULEA UR12, UR11, UR12, 0x18 ;  /* 0x0000000c0b0c7291 */ /* 0x000fe2000f8ec0ff */
[C---:B------:R-:W-:Y:S01]  /*08f0*/  LEA R19, R17.reuse, UR4, 0x2 ;  /* 0x0000000411137c11 */ /* 0x040fe2000f8e10ff */
[----:B------:R-:W-:Y:S01]  /*0900*/  ULEA UR13, UR11, UR13, 0x18 ;  /* 0x0000000d0b0d7291 */ /* 0x000fe2000f8ec0ff */
[----:B------:R-:W-:Y:S01]  /*0910*/  LEA R17, R17, UR7, 0x2 ;  /* 0x0000000711117c11 */ /* 0x000fe2000f8e10ff */
[----:B------:R-:W-:Y:S01]  /*0920*/  ULEA UR10, UR11, UR10, 0x18 ;  /* 0x0000000a0b0a7291 */ /* 0x000fe2000f8ec0ff */
[----:B------:R-:W-:Y:S01]  /*0930*/  LEA R16, R18, UR19, 0x2 ;  /* 0x0000001312107c11 */ /* 0x000fe2000f8e10ff */
[----:B------:R-:W-:Y:S01]  /*0940*/  ULEA UR9, UR11, UR9, 0x18 ;  /* 0x000000090b097291 */ /* 0x000fe2000f8ec0ff */
[C---:B------:R-:W-:Y:S01]  /*0950*/  LEA R24, R0.reuse, UR5, 0x2 ;  /* 0x0000000500187c11 */ /* 0x040fe2000f8e10ff */
[----:B------:R-:W-:Y:S01]  /*0960*/  ULOP3.LUT UR18, UR21, 0x3, URZ, 0xc0, !UPT ;  /* 0x0000000315127892 */ /* 0x000fe2000f8ec0ff */
[----:B------:R-:W-:Y:S01]  /*0970*/  LEA R23, R0, UR7, 0x7 ;  /* 0x0000000700177c11 */ /* 0x000fe2000f8e38ff */
[----:B------:R-:W-:Y:S01]  /*0980*/  ULOP3.LUT UR6, UR21, 0x7ffffff8, URZ, 0xc0, !UPT ;  /* 0x7ffffff815067892 */ /* 0x000fe2000f8ec0ff */
[----:B------:R-:W-:-:S02]  /*0990*/  LEA R6, R6, UR10, 0x2 ;  /* 0x0000000a06067c11 */ /* 0x000fc4000f8e10ff */
[C---:B------:R-:W-:Y:S02]  /*09a0*/  LEA R22, R0.reuse, UR8, 0x2 ;  /* 0x0000000800167c11 */ /* 0x040fe4000f8e10ff */
[C---:B------:R-:W-:Y:S02]  /*09b0*/  LEA R7, R0.reuse, UR12, 0x2 ;  /* 0x0000000c00077c11 */ /* 0x040fe4000f8e10ff */
[----:B0-----:R-:W-:Y:S02]  /*09c0*/  LEA R8, R0, UR13, 0x2 ;  /* 0x0000000d00087c11 */ /* 0x001fe4000f8e10ff */
[----:B------:R-:W-:Y:S02]  /*09d0*/  LEA R9, R18, UR9, 0x2 ;  /* 0x0000000912097c11 */ /* 0x000fe4000f8e10ff */
[----:B------:R-:W-:Y:S01]  /*09e0*/  LEA R25, R0, UR4, 0x7 ;  /* 0x0000000400197c11 */ /* 0x000fe2000f8e38ff */
[----:B------:R-:W-:-:S06]  /*09f0*/  UMOV UR4, URZ ;  /* 0x000000ff00047c82 */ /* 0x000fcc0008000000 */
.L_x_53:
[----:B012---:R-:W0:Y:S01]  /*0a00*/  LDC.64 R10, c[0x0][0x3b0] ;  /* 0x0000ec00ff0a7b82 */ /* 0x007e220000000a00 */
[----:B------:R-:W-:Y:S01]  /*0a10*/  USHF.L.U32 UR9, UR4, 0x5, URZ ;  /* 0x0000000504097899 */ /* 0x000fe200080006ff */
[----:B------:R-:W-:Y:S01]  /*0a20*/  VIMNMX R28, PT, PT, R21, 0x20, PT ;  /* 0x00000020151c7848 */ /* 0x000fe20003fe0100 */
[----:B------:R-:W-:Y:S01]  /*0a30*/  UIADD3 UR4, UPT, UPT, UR4, 0x1, URZ ;  /* 0x0000000104047890 */ /* 0x000fe2000fffe0ff */
[----:B------:R-:W-:Y:S02]  /*0a40*/  BSSY.RECONVERGENT B0, `(.L_x_8) ;  /* 0x0000060000007945 */ /* 0x000fe40003800200 */
[----:B------:R-:W-:-:S03]  /*0a50*/  VIMNMX R28, PT, PT, R28, 0x1, !PT ;  /* 0x000000011c1c7848 */ /* 0x000fc60007fe0100 */
[----:B------:R-:W-:Y:S02]  /*0a60*/  ISETP.NE.AND P6, PT, R20, UR4, PT ;  /* 0x0000000414007c0c */ /* 0x000fe4000bfc5270 */
[----:B------:R-:W-:Y:S01]  /*0a70*/  LOP3.LUT R27, R28, 0x7, RZ, 0xc0, !PT ;  /* 0x000000071c1b7812 */ /* 0x000fe200078ec0ff */
[----:B0-----:R-:W-:Y:S01]  /*0a80*/  VIADD R10, R10, -UR9 ;  /* 0x800000090a0a7c36 */ /* 0x001fe20008000000 */
[----:B------:R-:W-:-:S04]  /*0a90*/  ISETP.GE.AND P0, PT, R0, R11, PT ;  /* 0x0000000b0000720c */ /* 0x000fc80003f06270 */
[----:B---3--:R-:W-:-:S04]  /*0aa0*/  VIMNMX R13, PT, PT, R10, 0x20, PT ;  /* 0x000000200a0d7848 */ /* 0x008fc80003fe0100 */
[----:B------:R-:W-:-:S13]  /*0ab0*/  ISETP.GE.U32.OR P0, PT, R26, R13, P0 ;  /* 0x0000000d1a00720c */ /* 0x000fda0000706470 */
[----:B----4-:R-:W-:Y:S05]  /*0ac0*/  @P0 BRA `(.L_x_9) ;  /* 0x00000004005c0947 */ /* 0x010fea0003800000 */
[----:B------:R-:W-:Y:S01]  /*0ad0*/  IADD3 R12, PT, PT, -R0, UR16, RZ ;  /* 0x00000010000c7c10 */ /* 0x000fe2000fffe1ff */
[----:B------:R-:W-:Y:S01]  /*0ae0*/  BSSY.RECONVERGENT B1, `(.L_x_10) ;  /* 0x0000023000017945 */ /* 0x000fe20003800200 */
[----:B------:R-:W-:Y:S02]  /*0af0*/  IMAD.MOV.U32 R34, RZ, RZ, R0 ;  /* 0x000000ffff227224 */ /* 0x000fe400078e0000 */
[C---:B------:R-:W-:Y:S02]  /*0b00*/  LOP3.LUT R35, R12.reuse, 0x60, RZ, 0xc0, !PT ;  /* 0x000000600c237812 */ /* 0x040fe400078ec0ff */
[----:B------:R-:W-:Y:S02]  /*0b10*/  ISETP.GE.U32.AND P1, PT, R12, 0x60, PT ;  /* 0x000000600c00780c */ /* 0x000fe40003f26070 */
[----:B------:R-:W-:-:S13]  /*0b20*/  ISETP.NE.AND P0, PT, R35, 0x60, PT ;  /* 0x000000602300780c */ /* 0x000fda0003f05270 */
[----:B------:R-:W-:Y:S05]  /*0b30*/  @!P0 BRA `(.L_x_11) ;  /* 0x0000000000748947 */ /* 0x000fea0003800000 */
[----:B------:R-:W0:Y:S01]  /*0b40*/  LDC.64 R14, c[0x0][0x388] ;  /* 0x0000e200ff0e7b82 */ /* 0x000e220000000a00 */
[----:B------:R-:W-:-:S07]  /*0b50*/  IMAD R29, R11, UR9, R18 ;  /* 0x000000090b1d7c24 */ /* 0x000fce000f8e0212 */
[----:B------:R-:W1:Y:S01]  /*0b60*/  LDC.64 R12, c[0x0][0x390] ;  /* 0x0000e400ff0c7b82 */ /* 0x000e620000000a00 */
[----:B0-----:R-:W-:-:S06]  /*0b70*/  IMAD.WIDE.U32 R32, R29, 0x4, R14 ;  /* 0x000000041d207825 */ /* 0x001fcc00078e000e */
[----:B------:R-:W2:Y:S01]  /*0b80*/  LDG.E R33, desc[UR14][R32.64] ;  /* 0x0000000e20217981 */ /* 0x000ea2000c1e1900 */
[----:B-1----:R-:W-:-:S06]  /*0b90*/  IMAD.WIDE.U32 R30, R29, 0x4, R12 ;  /* 0x000000041d1e7825 */ /* 0x002fcc00078e000c */
[----:B------:R-:W3:Y:S01]  /*0ba0*/  LDG.E R30, desc[UR14][R30.64] ;  /* 0x0000000e1e1e7981 */ /* 0x000ee2000c1e1900 */
[----:B------:R-:W-:Y:S02]  /*0bb0*/  ISETP.NE.AND P0, PT, R35, RZ, PT ;  /* 0x000000ff2300720c */ /* 0x000fe40003f05270 */
[----:B------:R-:W-:Y:S01]  /*0bc0*/  IADD3 R34, PT, PT, R0, 0x20, RZ ;  /* 0x0000002000227810 */ /* 0x000fe20007ffe0ff */
[----:B--2---:R0:W-:Y:S04]  /*0bd0*/  STS [R16], R33 ;  /* 0x0000002110007388 */ /* 0x0041e80000000800 */
[----:B---3--:R0:W-:Y:S06]  /*0be0*/  STS [R9], R30 ;  /* 0x0000001e09007388 */ /* 0x0081ec0000000800 */
[----:B------:R-:W-:Y:S05]  /*0bf0*/  @!P0 BRA `(.L_x_11) ;  /* 0x0000000000448947 */ /* 0x000fea0003800000 */
[----:B------:R-:W-:Y:S01]  /*0c00*/  ISETP.NE.AND P0, PT, R35, 0x20, PT ;  /* 0x000000202300780c */ /* 0x000fe20003f05270 */
[----:B------:R-:W-:-:S04]  /*0c10*/  VIADD R31, R29, 0x20 ;  /* 0x000000201d1f7836 */ /* 0x000fc80000000000 */
[----:B0-----:R-:W-:-:S04]  /*0c20*/  IMAD.WIDE.U32 R32, R31, 0x4, R14 ;  /* 0x000000041f207825 */ /* 0x001fc800078e000e */
[----:B------:R-:W-:Y:S02]  /*0c30*/  IMAD.WIDE.U32 R30, R31, 0x4, R12 ;  /* 0x000000041f1e7825 */ /* 0x000fe400078e000c */
[----:B------:R-:W2:Y:S02]  /*0c40*/  LDG.E R33, desc[UR14][R32.64] ;  /* 0x0000000e20217981 */ /* 0x000ea4000c1e1900 */
[----:B------:R-:W-:Y:S02]  /*0c50*/  @P0 VIADD R29, R29, 0x40 ;  /* 0x000000401d1d0836 */ /* 0x000fe40000000000 */
[----:B------:R-:W3:Y:S02]  /*0c60*/  LDG.E R30, desc[UR14][R30.64] ;  /* 0x0000000e1e1e7981 */ /* 0x000ee4000c1e1900 */
[----:B------:R-:W-:-:S04]  /*0c70*/  @P0 IMAD.WIDE.U32 R14, R29, 0x4, R14 ;  /* 0x000000041d0e0825 */ /* 0x000fc800078e000e */
[----:B------:R-:W-:Y:S02]  /*0c80*/  @P0 IMAD.WIDE.U32 R12, R29, 0x4, R12 ;  /* 0x000000041d0c0825 */ /* 0x000fe400078e000c */
[----:B------:R-:W4:Y:S04]  /*0c90*/  @P0 LDG.E R15, desc[UR14][R14.64] ;  /* 0x0000000e0e0f0981 */ /* 0x000f28000c1e1900 */
[----:B------:R-:W5:Y:S01]  /*0ca0*/  @P0 LDG.E R12, desc[UR14][R12.64] ;  /* 0x0000000e0c0c0981 */ /* 0x000f62000c1e1900 */
[C---:B------:R-:W-:Y:S01]  /*0cb0*/  IADD3 R34, PT, PT, R0.reuse, 0x40, RZ ;  /* 0x0000004000227810 */ /* 0x040fe20007ffe0ff */
[----:B------:R-:W-:Y:S02]  /*0cc0*/  @P0 VIADD R34, R0, 0x60 ;  /* 0x0000006000220836 */ /* 0x000fe40000000000 */
[----:B--2---:R1:W-:Y:S04]  /*0cd0*/  STS [R16+0x80], R33 ;  /* 0x0000802110007388 */ /* 0x0043e80000000800 */
[----:B---3--:R1:W-:Y:S04]  /*0ce0*/  STS [R9+0x80], R30 ;  /* 0x0000801e09007388 */ /* 0x0083e80000000800 */
[----:B----4-:R1:W-:Y:S04]  /*0cf0*/  @P0 STS [R16+0x100], R15 ;  /* 0x0001000f10000388 */ /* 0x0103e80000000800 */
[----:B-----5:R1:W-:Y:S02]  /*0d00*/  @P0 STS [R9+0x100], R12 ;  /* 0x0001000c09000388 */ /* 0x0203e40000000800 */
.L_x_11:
[----:B------:R-:W-:Y:S05]  /*0d10*/  BSYNC.RECONVERGENT B1 ;  /* 0x0000000000017941 */ /* 0x000fea0003800200 */
.L_x_10:
[----:B------:R-:W-:Y:S05]  /*0d20*/  @!P1 BRA `(.L_x_9) ;  /* 0x0000000000c49947 */ /* 0x000fea0003800000 */
[----:B------:R-:W2:Y:S01]  /*0d30*/  S2UR UR8, SR_CgaCtaId ;  /* 0x00000000000879c3 */ /* 0x000ea20000008800 */
[----:B------:R-:W-:Y:S01]  /*0d40*/  UMOV UR5, 0x400 ;  /* 0x0000040000057882 */ /* 0x000fe20000000000 */
[C---:B-1----:R-:W-:Y:S01]  /*0d50*/  IMAD R12, R26.reuse, R11, R34 ;  /* 0x0000000b1a0c7224 */ /* 0x042fe200078e0222 */
[----:B------:R-:W-:Y:S01]  /*0d60*/  UIADD3 UR7, UPT, UPT, UR5, 0x2000, URZ ;  /* 0x0000200005077890 */ /* 0x000fe2000fffe0ff */
[----:B------:R-:W-:Y:S01]  /*0d70*/  VIADD R37, R26, UR9 ;  /* 0x000000091a257c36 */ /* 0x000fe20008000000 */
[----:B------:R-:W-:-:S03]  /*0d80*/  IADD3 R38, PT, PT, R34, 0x40, RZ ;  /* 0x0000004022267810 */ /* 0x000fc60007ffe0ff */
[----:B------:R-:W-:Y:S01]  /*0d90*/  IMAD R37, R37, R11, R34 ;  /* 0x0000000b25257224 */ /* 0x000fe200078e0222 */
[----:B--2---:R-:W-:Y:S02]  /*0da0*/  ULEA UR5, UR8, UR5, 0x18 ;  /* 0x0000000508057291 */ /* 0x004fe4000f8ec0ff */
[----:B------:R-:W-:-:S04]  /*0db0*/  ULEA UR7, UR8, UR7, 0x18 ;  /* 0x0000000708077291 */ /* 0x000fc8000f8ec0ff */
[C---:B------:R-:W-:Y:S02]  /*0dc0*/  LEA R29, R12.reuse, UR5, 0x2 ;  /* 0x000000050c1d7c11 */ /* 0x040fe4000f8e10ff */
[----:B------:R-:W-:-:S03]  /*0dd0*/  LEA R12, R12, UR7, 0x2 ;  /* 0x000000070c0c7c11 */ /* 0x000fc6000f8e10ff */
[----:B------:R-:W-:Y:S02]  /*0de0*/  VIADD R29, R29, 0x100 ;  /* 0x000001001d1d7836 */ /* 0x000fe40000000000 */
[----:B------:R-:W-:-:S07]  /*0df0*/  VIADD R36, R12, 0x100 ;  /* 0x000001000c247836 */ /* 0x000fce0000000000 */
.L_x_12:
[----:B------:R-:W1:Y:S01]  /*0e00*/  LDC.64 R14, c[0x0][0x388] ;  /* 0x0000e200ff0e7b82 */ /* 0x000e620000000a00 */
[----:B------:R-:W-:-:S07]  /*0e10*/  IADD3 R35, PT, PT, R37, 0x20, RZ ;  /* 0x0000002025237810 */ /* 0x000fce0007ffe0ff */
[----:B------:R-:W2:Y:S01]  /*0e20*/  LDC.64 R12, c[0x0][0x390] ;  /* 0x0000e400ff0c7b82 */ /* 0x000ea20000000a00 */
[C---:B------:R-:W-:Y:S02]  /*0e30*/  VIADD R31, R37.reuse, 0x40 ;  /* 0x00000040251f7836 */ /* 0x040fe40000000000 */
[----:B-1----:R-:W-:-:S04]  /*0e40*/  IMAD.WIDE.U32 R40, R37, 0x4, R14 ;  /* 0x0000000425287825 */ /* 0x002fc800078e000e */
[----:B------:R-:W-:Y:S02]  /*0e50*/  IMAD.WIDE.U32 R42, R35, 0x4, R14 ;  /* 0x00000004232a7825 */ /* 0x000fe400078e000e */
[----:B------:R1:W3:Y:S02]  /*0e60*/  LDG.E R40, desc[UR14][R40.64] ;  /* 0x0000000e28287981 */ /* 0x0002e4000c1e1900 */
[--C-:B--2---:R-:W-:Y:S02]  /*0e70*/  IMAD.WIDE.U32 R44, R37, 0x4, R12.reuse ;  /* 0x00000004252c7825 */ /* 0x104fe400078e000c */
[----:B------:R-:W2:Y:S02]  /*0e80*/  LDG.E R42, desc[UR14][R42.64] ;  /* 0x0000000e2a2a7981 */ /* 0x000ea4000c1e1900 */
[----:B------:R-:W-:Y:S02]  /*0e90*/  IMAD.WIDE.U32 R34, R35, 0x4, R12 ;  /* 0x0000000423227825 */ /* 0x000fe400078e000c */
[----:B------:R-:W4:Y:S02]  /*0ea0*/  LDG.E R39, desc[UR14][R44.64] ;  /* 0x0000000e2c277981 */ /* 0x000f24000c1e1900 */
[----:B-1----:R-:W-:-:S02]  /*0eb0*/  VIADD R41, R37, 0x60 ;  /* 0x0000006025297836 */ /* 0x002fc40000000000 */
[C---:B0-----:R-:W-:Y:S01]  /*0ec0*/  IMAD.WIDE.U32 R32, R31.reuse, 0x4, R14 ;  /* 0x000000041f207825 */ /* 0x041fe200078e000e */
[----:B------:R-:W5:Y:S03]  /*0ed0*/  LDG.E R35, desc[UR14][R34.64] ;  /* 0x0000000e22237981 */ /* 0x000f66000c1e1900 */
[----:B------:R-:W-:Y:S02]  /*0ee0*/  IMAD.WIDE.U32 R30, R31, 0x4, R12 ;  /* 0x000000041f1e7825 */ /* 0x000fe400078e000c */
[----:B------:R-:W5:Y:S02]  /*0ef0*/  LDG.E R32, desc[UR14][R32.64] ;  /* 0x0000000e20207981 */ /* 0x000f64000c1e1900 */
[C---:B------:R-:W-:Y:S02]  /*0f00*/  IMAD.WIDE.U32 R14, R41.reuse, 0x4, R14 ;  /* 0x00000004290e7825 */ /* 0x040fe400078e000e */
[----:B------:R0:W5:Y:S02]  /*0f10*/  LDG.E R31, desc[UR14][R30.64] ;  /* 0x0000000e1e1f7981 */ /* 0x000164000c1e1900 */
[----:B------:R-:W-:-:S02]  /*0f20*/  IMAD.WIDE.U32 R12, R41, 0x4, R12 ;  /* 0x00000004290c7825 */ /* 0x000fc400078e000c */
[----:B------:R-:W5:Y:S04]  /*0f30*/  LDG.E R14, desc[UR14][R14.64] ;  /* 0x0000000e0e0e7981 */ /* 0x000f68000c1e1900 */
[----:B------:R-:W5:Y:S01]  /*0f40*/  LDG.E R13, desc[UR14][R12.64] ;  /* 0x0000000e0c0d7981 */ /* 0x000f62000c1e1900 */
[----:B0-----:R-:W-:-:S04]  /*0f50*/  IADD3 R30, PT, PT, R38, 0x40, RZ ;  /* 0x00000040261e7810 */ /* 0x001fc80007ffe0ff */
[----:B------:R-:W-:Y:S01]  /*0f60*/  ISETP.GE.AND P0, PT, R30, R11, PT ;  /* 0x0000000b1e00720c */ /* 0x000fe20003f06270 */
[----:B------:R-:W-:Y:S02]  /*0f70*/  VIADD R38, R38, 0x80 ;  /* 0x0000008026267836 */ /* 0x000fe40000000000 */
[----:B------:R-:W-:Y:S01]  /*0f80*/  VIADD R37, R37, 0x80 ;  /* 0x0000008025257836 */ /* 0x000fe20000000000 */
[----:B---3--:R-:W-:Y:S04]  /*0f90*/  STS [R29+-0x100], R40 ;  /* 0xffff00281d007388 */ /* 0x008fe80000000800 */
[----:B----4-:R-:W-:Y:S04]  /*0fa0*/  STS [R36+-0x100], R39 ;  /* 0xffff002724007388 */ /* 0x010fe80000000800 */
[----:B--2---:R-:W-:Y:S04]  /*0fb0*/  STS [R29+-0x80], R42 ;  /* 0xffff802a1d007388 */ /* 0x004fe80000000800 */
[----:B-----5:R-:W-:Y:S04]  /*0fc0*/  STS [R36+-0x80], R35 ;  /* 0xffff802324007388 */ /* 0x020fe80000000800 */
[----:B------:R-:W-:Y:S04]  /*0fd0*/  STS [R29], R32 ;  /* 0x000000201d007388 */ /* 0x000fe80000000800 */
[----:B------:R-:W-:Y:S04]  /*0fe0*/  STS [R36], R31 ;  /* 0x0000001f24007388 */ /* 0x000fe80000000800 */
[----:B------:R0:W-:Y:S04]  /*0ff0*/  STS [R29+0x80], R14 ;  /* 0x0000800e1d007388 */ /* 0x0001e80000000800 */
[----:B------:R1:W-:Y:S01]  /*1000*/  STS [R36+0x80], R13 ;  /* 0x0000800d24007388 */ /* 0x0003e20000000800 */
[----:B0-----:R-:W-:Y:S01]  /*1010*/  IADD3 R29, PT, PT, R29, 0x200, RZ ;  /* 0x000002001d1d7810 */ /* 0x001fe20007ffe0ff */
[----:B-1----:R-:W-:Y:S01]  /*1020*/  VIADD R36, R36, 0x200 ;  /* 0x0000020024247836 */ /* 0x002fe20000000000 */
[----:B------:R-:W-:Y:S06]  /*1030*/  @!P0 BRA `(.L_x_12) ;  /* 0xfffffffc00708947 */ /* 0x000fec000383ffff */
.L_x_9:
[----:B------:R-:W-:Y:S05]  /*1040*/  BSYNC.RECONVERGENT B0 ;  /* 0x0000000000007941 */ /* 0x000fea0003800200 */
.L_x_8:
[----:B------:R-:W-:Y:S01]  /*1050*/  BAR.SYNC.DEFER_BLOCKING 0x0 ;  /* 0x0000000000007b1d */ /* 0x000fe20000010000 */
[----:B------:R-:W-:Y:S01]  /*1060*/  ISETP.GE.AND P0, PT, R11, 0x1, PT ;  /* 0x000000010b00780c */ /* 0x000fe20003f06270 */
[----:B------:R-:W-:-:S12]  /*1070*/  IMAD.MOV.U32 R35, RZ, RZ, RZ ;  /* 0x000000ffff237224 */ /* 0x000fd800078e00ff */
[----:B------:R-:W-:Y:S05]  /*1080*/  @!P0 BRA `(.L_x_13) ;  /* 0x0000000400a08947 */ /* 0x000fea0003800000 */
[----:B------:R-:W-:Y:S01]  /*1090*/  UISETP.GE.U32.AND UP0, UPT, UR16, 0x7, UPT ;  /* 0x000000071000788c */ /* 0x000fe2000bf06070 */
[----:B------:R-:W-:Y:S01]  /*10a0*/  HFMA2 R35, -RZ, RZ, 0, 0 ;  /* 0x00000000ff237431 */ /* 0x000fe200000001ff */
[----:B------:R-:W-:-:S07]  /*10b0*/  UMOV UR5, URZ ;  /* 0x000000ff00057c82 */ /* 0x000fce0008000000 */
[----:B------:R-:W-:Y:S05]  /*10c0*/  BRA.U !UP0, `(.L_x_14) ;  /* 0x00000001089c7547 */ /* 0x000fea000b800000 */
[----:B------:R-:W2:Y:S01]  /*10d0*/  S2UR UR8, SR_CgaCtaId ;  /* 0x00000000000879c3 */ /* 0x000ea20000008800 */
[----:B------:R-:W-:Y:S01]  /*10e0*/  UMOV UR5, 0x400 ;  /* 0x0000040000057882 */ /* 0x000fe20000000000 */
[----:B------:R-:W-:Y:S01]  /*10f0*/  IMAD.MOV.U32 R35, RZ, RZ, RZ ;  /* 0x000000ffff237224 */ /* 0x000fe200078e00ff */
[----:B------:R-:W-:Y:S02]  /*1100*/  UIADD3 UR7, UPT, UPT, UR5, 0x4000, URZ ;  /* 0x0000400005077890 */ /* 0x000fe4000fffe0ff */
[----:B--2---:R-:W-:Y:S02]  /*1110*/  ULEA UR9, UR8, UR5, 0x18 ;  /* 0x0000000508097291 */ /* 0x004fe4000f8ec0ff */
[----:B------:R-:W-:Y:S01]  /*1120*/  ULEA UR7, UR8, UR7, 0x18 ;  /* 0x0000000708077291 */ /* 0x000fe2000f8ec0ff */
[----:B------:R-:W-:-:S11]  /*1130*/  UMOV UR5, URZ ;  /* 0x000000ff00057c82 */ /* 0x000fd60008000000 */
.L_x_15:
[-C--:B-1----:R-:W-:Y:S02]  /*1140*/  IMAD R12, R0, R11.reuse, UR5 ;  /* 0x00000005000c7e24 */ /* 0x082fe4000f8e020b */
[----:B------:R-:W-:Y:S01]  /*1150*/  IMAD R13, R26, R11, UR5 ;  /* 0x000000051a0d7e24 */ /* 0x000fe2000f8e020b */
[----:B------:R-:W-:Y:S02]  /*1160*/  UIADD3 UR5, UPT, UPT, UR5, 0x8, URZ ;  /* 0x0000000805057890 */ /* 0x000fe4000fffe0ff */
[----:B------:R-:W-:Y:S02]  /*1170*/  LEA R36, R12, UR7, 0x2 ;  /* 0x000000070c247c11 */ /* 0x000fe4000f8e10ff */
[----:B------:R-:W-:Y:S01]  /*1180*/  LEA R37, R13, UR9, 0x2 ;  /* 0x000000090d257c11 */ /* 0x000fe2000f8e10ff */
[----:B------:R-:W-:Y:S02]  /*1190*/  UISETP.NE.AND UP0, UPT, UR5, UR6, UPT ;  /* 0x000000060500728c */ /* 0x000fe4000bf05270 */
[----:B------:R-:W-:Y:S04]  /*11a0*/  LDS R38, [R36] ;  /* 0x0000000024267984 */ /* 0x000fe80000000800 */
[----:B------:R-:W1:Y:S04]  /*11b0*/  LDS R39, [R37] ;  /* 0x0000000025277984 */ /* 0x000e680000000800 */
[----:B------:R-:W-:Y:S04]  /*11c0*/  LDS R41, [R36+0x4] ;  /* 0x0000040024297984 */ /* 0x000fe80000000800 */
[----:B------:R-:W2:Y:S04]  /*11d0*/  LDS R40, [R37+0x4] ;  /* 0x0000040025287984 */ /* 0x000ea80000000800 */
[----:B------:R-:W-:Y:S04]  /*11e0*/  LDS R43, [R36+0x8] ;  /* 0x00000800242b7984 */ /* 0x000fe80000000800 */
[----:B------:R-:W3:Y:S04]  /*11f0*/  LDS R42, [R37+0x8] ;  /* 0x00000800252a7984 */ /* 0x000ee80000000800 */
[----:B------:R-:W-:Y:S04]  /*1200*/  LDS R31, [R36+0xc] ;  /* 0x00000c00241f7984 */ /* 0x000fe80000000800 */
[----:B------:R-:W4:Y:S04]  /*1210*/  LDS R32, [R37+0xc] ;  /* 0x00000c0025207984 */ /* 0x000f280000000800 */
[----:B------:R-:W-:Y:S04]  /*1220*/  LDS R29, [R36+0x10] ;  /* 0x00001000241d7984 */ /* 0x000fe80000000800 */
[----:B0-----:R-:W0:Y:S04]  /*1230*/  LDS R30, [R37+0x10] ;  /* 0x00001000251e7984 */ /* 0x001e280000000800 */
[----:B------:R-:W-:Y:S04]  /*1240*/  LDS R14, [R36+0x14] ;  /* 0x00001400240e7984 */ /* 0x000fe80000000800 */
[----:B------:R-:W5:Y:S01]  /*1250*/  LDS R15, [R37+0x14] ;  /* 0x00001400250f7984 */ /* 0x000f620000000800 */
[----:B-1----:R-:W-:-:S03]  /*1260*/  FFMA R38, R38, R39, R35 ;  /* 0x0000002726267223 */ /* 0x002fc60000000023 */
[----:B------:R-:W-:Y:S04]  /*1270*/  LDS R12, [R36+0x18] ;  /* 0x00001800240c7984 */ /* 0x000fe80000000800 */
[----:B------:R-:W1:Y:S01]  /*1280*/  LDS R13, [R37+0x18] ;  /* 0x00001800250d7984 */ /* 0x000e620000000800 */
[----:B--2---:R-:W-:-:S03]  /*1290*/  FFMA R38, R41, R40, R38 ;  /* 0x0000002829267223 */ /* 0x004fc60000000026 */
[----:B------:R-:W-:Y:S04]  /*12a0*/  LDS R33, [R36+0x1c] ;  /* 0x00001c0024217984 */ /* 0x000fe80000000800 */
[----:B------:R-:W2:Y:S01]  /*12b0*/  LDS R34, [R37+0x1c] ;  /* 0x00001c0025227984 */ /* 0x000ea20000000800 */
[----:B---3--:R-:W-:-:S04]  /*12c0*/  FFMA R38, R43, R42, R38 ;  /* 0x0000002a2b267223 */ /* 0x008fc80000000026 */
[----:B----4-:R-:W-:-:S04]  /*12d0*/  FFMA R32, R31, R32, R38 ;  /* 0x000000201f207223 */ /* 0x010fc80000000026 */
[----:B0-----:R-:W-:-:S04]  /*12e0*/  FFMA R29, R29, R30, R32 ;  /* 0x0000001e1d1d7223 */ /* 0x001fc80000000020 */
[----:B-----5:R-:W-:-:S04]  /*12f0*/  FFMA R15, R14, R15, R29 ;  /* 0x0000000f0e0f7223 */ /* 0x020fc8000000001d */
[----:B-1----:R-:W-:-:S04]  /*1300*/  FFMA R12, R12, R13, R15 ;  /* 0x0000000d0c0c7223 */ /* 0x002fc8000000000f */
[----:B--2---:R-:W-:Y:S01]  /*1310*/  FFMA R35, R33, R34, R12 ;  /* 0x0000002221237223 */ /* 0x004fe2000000000c */
[----:B------:R-:W-:Y:S06]  /*1320*/  BRA.U UP0, `(.L_x_15) ;  /* 0xfffffffd00847547 */ /* 0x000fec000b83ffff */
[----:B------:R-:W-:-:S05]  /*1330*/  UMOV UR5, UR6 ;  /* 0x0000000600057c82 */ /* 0x000fca0008000000 */
.L_x_14:
[----:B------:R-:W-:-:S09]  /*1340*/  UISETP.NE.AND UP0, UPT, UR17, URZ, UPT ;  /* 0x000000ff1100728c */ /* 0x000fd2000bf05270 */
[----:B------:R-:W-:Y:S05]  /*1350*/  BRA.U !UP0, `(.L_x_13) ;  /* 0x0000000108ec7547 */ /* 0x000fea000b800000 */
[----:B------:R-:W-:Y:S02]  /*1360*/  UIADD3 UR7, UPT, UPT, UR17, -0x1, URZ ;  /* 0xffffffff11077890 */ /* 0x000fe4000fffe0ff */
[----:B------:R-:W-:Y:S02]  /*1370*/  UISETP.NE.AND UP1, UPT, UR18, URZ, UPT ;  /* 0x000000ff1200728c */ /* 0x000fe4000bf25270 */
[----:B------:R-:W-:-:S09]  /*1380*/  UISETP.GE.U32.AND UP0, UPT, UR7, 0x3, UPT ;  /* 0x000000030700788c */ /* 0x000fd2000bf06070 */
[----:B------:R-:W-:Y:S05]  /*1390*/  BRA.U !UP0, `(.L_x_16) ;  /* 0x0000000108587547 */ /* 0x000fea000b800000 */
[----:B------:R-:W2:Y:S01]  /*13a0*/  S2UR UR9, SR_CgaCtaId ;  /* 0x00000000000979c3 */ /* 0x000ea20000008800 */
[----:B------:R-:W-:Y:S01]  /*13b0*/  UMOV UR7, 0x400 ;  /* 0x0000040000077882 */ /* 0x000fe20000000000 */
[-C--:B------:R-:W-:Y:S01]  /*13c0*/  IMAD R13, R26, R11.reuse, UR5 ;  /* 0x000000051a0d7e24 */ /* 0x080fe2000f8e020b */
[----:B------:R-:W-:Y:S01]  /*13d0*/  UIADD3 UR8, UPT, UPT, UR7, 0x4000, URZ ;  /* 0x0000400007087890 */ /* 0x000fe2000fffe0ff */
[----:B-1----:R-:W-:Y:S01]  /*13e0*/  IMAD R12, R0, R11, UR5 ;  /* 0x00000005000c7e24 */ /* 0x002fe2000f8e020b */
[----:B------:R-:W-:Y:S02]  /*13f0*/  UIADD3 UR5, UPT, UPT, UR5, 0x4, URZ ;  /* 0x0000000405057890 */ /* 0x000fe4000fffe0ff */
[----:B--2---:R-:W-:Y:S02]  /*1400*/  ULEA UR7, UR9, UR7, 0x18 ;  /* 0x0000000709077291 */ /* 0x004fe4000f8ec0ff */
[----:B------:R-:W-:-:S04]  /*1410*/  ULEA UR8, UR9, UR8, 0x18 ;  /* 0x0000000809087291 */ /* 0x000fc8000f8ec0ff */
[----:B------:R-:W-:Y:S02]  /*1420*/  LEA R13, R13, UR7, 0x2 ;  /* 0x000000070d0d7c11 */ /* 0x000fe4000f8e10ff */
[----:B------:R-:W-:-:S03]  /*1430*/  LEA R12, R12, UR8, 0x2 ;  /* 0x000000080c0c7c11 */ /* 0x000fc6000f8e10ff */
[----:B------:R-:W-:Y:S04]  /*1440*/  LDS R15, [R13] ;  /* 0x000000000d0f7984 */ /* 0x000fe80000000800 */
[----:B------:R-:W1:Y:S04]  /*1450*/  LDS R14, [R12] ;  /* 0x000000000c0e7984 */ /* 0x000e680000000800 */
[----:B0-----:R-:W-:Y:S04]  /*1460*/  LDS R30, [R13+0x4] ;  /* 0x000004000d1e7984 */ /* 0x001fe80000000800 */
[----:B------:R-:W0:Y:S04]  /*1470*/  LDS R29, [R12+0x4] ;  /* 0x000004000c1d7984 */ /* 0x000e280000000800 */
[----:B------:R-:W-:Y:S04]  /*1480*/  LDS R32, [R13+0x8] ;  /* 0x000008000d207984 */ /* 0x000fe80000000800 */
[----:B------:R-:W2:Y:S04]  /*1490*/  LDS R31, [R12+0x8] ;  /* 0x000008000c1f7984 */ /* 0x000ea80000000800 */
[----:B------:R-:W-:Y:S04]  /*14a0*/  LDS R34, [R13+0xc] ;  /* 0x00000c000d227984 */ /* 0x000fe80000000800 */
[----:B------:R-:W3:Y:S01]  /*14b0*/  LDS R33, [R12+0xc] ;  /* 0x00000c000c217984 */ /* 0x000ee20000000800 */
[----:B-1----:R-:W-:-:S04]  /*14c0*/  FFMA R14, R14, R15, R35 ;  /* 0x0000000f0e0e7223 */ /* 0x002fc80000000023 */
[----:B0-----:R-:W-:-:S04]  /*14d0*/  FFMA R14, R29, R30, R14 ;  /* 0x0000001e1d0e7223 */ /* 0x001fc8000000000e */
[----:B--2---:R-:W-:-:S04]  /*14e0*/  FFMA R14, R31, R32, R14 ;  /* 0x000000201f0e7223 */ /* 0x004fc8000000000e */
[----:B---3--:R-:W-:-:S07]  /*14f0*/  FFMA R35, R33, R34, R14 ;  /* 0x0000002221237223 */ /* 0x008fce000000000e */
.L_x_16:
[----:B------:R-:W-:Y:S05]  /*1500*/  BRA.U !UP1, `(.L_x_13) ;  /* 0x0000000109807547 */ /* 0x000fea000b800000 */
[----:B------:R-:W-:Y:S01]  /*1510*/  UISETP.NE.AND UP0, UPT, UR18, 0x1, UPT ;  /* 0x000000011200788c */ /* 0x000fe2000bf05270 */
[----:B------:R-:W-:-:S08]  /*1520*/  LOP3.LUT P0, RZ, R11, 0x1, RZ, 0xc0, !PT ;  /* 0x000000010bff7812 */ /* 0x000fd0000780c0ff */
[----:B------:R-:W-:Y:S05]  /*1530*/  BRA.U !UP0, `(.L_x_17) ;  /* 0x0000000108407547 */ /* 0x000fea000b800000 */
[----:B------:R-:W2:Y:S01]  /*1540*/  S2UR UR9, SR_CgaCtaId ;  /* 0x00000000000979c3 */ /* 0x000ea20000008800 */
[----:B------:R-:W-:Y:S01]  /*1550*/  UMOV UR7, 0x400 ;  /* 0x0000040000077882 */ /* 0x000fe20000000000 */
[-C--:B-1----:R-:W-:Y:S01]  /*1560*/  IMAD R12, R26, R11.reuse, UR5 ;  /* 0x000000051a0c7e24 */ /* 0x082fe2000f8e020b */
[----:B------:R-:W-:Y:S01]  /*1570*/  UIADD3 UR8, UPT, UPT, UR7, 0x4000, URZ ;  /* 0x0000400007087890 */ /* 0x000fe2000fffe0ff */
[----:B------:R-:W-:Y:S01]  /*1580*/  IMAD R13, R0, R11, UR5 ;  /* 0x00000005000d7e24 */ /* 0x000fe2000f8e020b */
[----:B------:R-:W-:Y:S02]  /*1590*/  UIADD3 UR5, UPT, UPT, UR5, 0x2, URZ ;  /* 0x0000000205057890 */ /* 0x000fe4000fffe0ff */
[----:B--2---:R-:W-:Y:S02]  /*15a0*/  ULEA UR7, UR9, UR7, 0x18 ;  /* 0x0000000709077291 */ /* 0x004fe4000f8ec0ff */
[----:B------:R-:W-:-:S04]  /*15b0*/  ULEA UR8, UR9, UR8, 0x18 ;  /* 0x0000000809087291 */ /* 0x000fc8000f8ec0ff */
[----:B------:R-:W-:Y:S02]  /*15c0*/  LEA R12, R12, UR7, 0x2 ;  /* 0x000000070c0c7c11 */ /* 0x000fe4000f8e10ff */
[----:B------:R-:W-:-:S03]  /*15d0*/  LEA R15, R13, UR8, 0x2 ;  /* 0x000000080d0f7c11 */ /* 0x000fc6000f8e10ff */
[----:B------:R-:W-:Y:S04]  /*15e0*/  LDS R14, [R12] ;  /* 0x000000000c0e7984 */ /* 0x000fe80000000800 */
[----:B0-----:R-:W0:Y:S04]  /*15f0*/  LDS R30, [R15] ;  /* 0x000000000f1e7984 */ /* 0x001e280000000800 */
[----:B------:R-:W-:Y:S04]  /*1600*/  LDS R13, [R12+0x4] ;  /* 0x000004000c0d7984 */ /* 0x000fe80000000800 */
[----:B------:R-:W1:Y:S01]  /*1610*/  LDS R29, [R15+0x4] ;  /* 0x000004000f1d7984 */ /* 0x000e620000000800 */
[----:B0-----:R-:W-:-:S04]  /*1620*/  FFMA R14, R30, R14, R35 ;  /* 0x0000000e1e0e7223 */ /* 0x001fc80000000023 */
[----:B-1----:R-:W-:-:S07]  /*1630*/  FFMA R35, R29, R13, R14 ;  /* 0x0000000d1d237223 */ /* 0x002fce000000000e */
.L_x_17:
[----:B------:R-:W-:Y:S05]  /*1640*/  @!P0 BRA `(.L_x_13) ;  /* 0x0000000000308947 */ /* 0x000fea0003800000 */
[----:B------:R-:W2:Y:S01]  /*1650*/  S2UR UR9, SR_CgaCtaId ;  /* 0x00000000000979c3 */ /* 0x000ea20000008800 */
[----:B------:R-:W-:Y:S01]  /*1660*/  UMOV UR7, 0x400 ;  /* 0x0000040000077882 */ /* 0x000fe20000000000 */
[-C--:B------:R-:W-:Y:S01]  /*1670*/  IMAD R13, R26, R11.reuse, UR5 ;  /* 0x000000051a0d7e24 */ /* 0x080fe2000f8e020b */
[----:B------:R-:W-:Y:S01]  /*1680*/  UIADD3 UR8, UPT, UPT, UR7, 0x4000, URZ ;  /* 0x0000400007087890 */ /* 0x000fe2000fffe0ff */
[----:B-1----:R-:W-:Y:S01]  /*1690*/  IMAD R12, R0, R11, UR5 ;  /* 0x00000005000c7e24 */ /* 0x002fe2000f8e020b */
[----:B--2---:R-:W-:Y:S02]  /*16a0*/  ULEA UR7, UR9, UR7, 0x18 ;  /* 0x0000000709077291 */ /* 0x004fe4000f8ec0ff */
[----:B------:R-:W-:-:S04]  /*16b0*/  ULEA UR8, UR9, UR8, 0x18 ;  /* 0x0000000809087291 */ /* 0x000fc8000f8ec0ff */
[----:B------:R-:W-:Y:S02]  /*16c0*/  LEA R13, R13, UR7, 0x2 ;  /* 0x000000070d0d7c11 */ /* 0x000fe4000f8e10ff */
[----:B------:R-:W-:-:S04]  /*16d0*/  LEA R12, R12, UR8, 0x2 ;  /* 0x000000080c0c7c11 */ /* 0x000fc8000f8e10ff */
[----:B------:R-:W-:Y:S04]  /*16e0*/  LDS R13, [R13] ;  /* 0x000000000d0d7984 */ /* 0x000fe80000000800 */
[----:B------:R-:W1:Y:S02]  /*16f0*/  LDS R12, [R12] ;  /* 0x000000000c0c7984 */ /* 0x000e640000000800 */
[----:B-1----:R-:W-:-:S07]  /*1700*/  FFMA R35, R12, R13, R35 ;  /* 0x0000000d0c237223 */ /* 0x002fce0000000023 */
.L_x_13:
[----:B------:R-:W1:Y:S01]  /*1710*/  LDCU UR5, c[0x0][0x3b8] ;  /* 0x00007700ff0577ac */ /* 0x000e620008000800 */
[----:B------:R-:W-:Y:S01]  /*1720*/  ISETP.NE.AND P1, PT, R26, RZ, PT ;  /* 0x000000ff1a00720c */ /* 0x000fe20003f25270 */
[----:B------:R-:W-:Y:S01]  /*1730*/  BSSY.RECONVERGENT B0, `(.L_x_18) ;  /* 0x000006c000007945 */ /* 0x000fe20003800200 */
[----:B-1----:R-:W-:-:S05]  /*1740*/  FMUL R12, R35, UR5 ;  /* 0x00000005230c7c20 */ /* 0x002fca0008400000 */
[----:B------:R1:W-:Y:S01]  /*1750*/  STS [R19], R12 ;  /* 0x0000000c13007388 */ /* 0x0003e20000000800 */
[----:B------:R-:W-:Y:S06]  /*1760*/  BAR.SYNC.DEFER_BLOCKING 0x0 ;  /* 0x0000000000007b1d */ /* 0x000fec0000010000 */
[----:B------:R-:W-:Y:S05]  /*1770*/  @P1 BRA `(.L_x_19) ;  /* 0x00000004009c1947 */ /* 0x000fea0003800000 */
[----:B------:R-:W2:Y:S01]  /*1780*/  LDS R29, [R25] ;  /* 0x00000000191d7984 */ /* 0x000ea20000000800 */
[----:B------:R-:W-:-:S03]  /*1790*/  ISETP.GE.AND P0, PT, R10, 0x2, PT ;  /* 0x000000020a00780c */ /* 0x000fc60003f06270 */
[----:B--2---:R2:W-:Y:S10]  /*17a0*/  STS [R24], R29 ;  /* 0x0000001d18007388 */ /* 0x0045f40000000800 */
[----:B------:R-:W-:Y:S05]  /*17b0*/  @!P0 BRA `(.L_x_19) ;  /* 0x00000004008c8947 */ /* 0x000fea0003800000 */
[----:B-1----:R-:W2:Y:S01]  /*17c0*/  LDS.128 R12, [R25] ;  /* 0x00000000190c7984 */ /* 0x002ea20000000c00 */
[----:B------:R-:W-:Y:S02]  /*17d0*/  ISETP.GE.AND P0, PT, R21, 0x3, PT ;  /* 0x000000031500780c */ /* 0x000fe40003f06270 */
[----:B--2---:R-:W-:-:S11]  /*17e0*/  FMNMX R29, R29, R13, !PT ;  /* 0x0000000d1d1d7209 */ /* 0x004fd60007800000 */
[----:B------:R-:W-:Y:S05]  /*17f0*/  @!P0 BRA `(.L_x_20) ;  /* 0x0000000400788947 */ /* 0x000fea0003800000 */
[----:B------:R-:W-:Y:S02]  /*1800*/  ISETP.NE.AND P0, PT, R21, 0x3, PT ;  /* 0x000000031500780c */ /* 0x000fe40003f05270 */
[----:B------:R-:W-:-:S11]  /*1810*/  FMNMX R29, R29, R14, !PT ;  /* 0x0000000e1d1d7209 */ /* 0x000fd60007800000 */
[----:B------:R-:W-:Y:S05]  /*1820*/  @!P0 BRA `(.L_x_20) ;  /* 0x00000004006c8947 */ /* 0x000fea0003800000 */
[----:B------:R-:W-:Y:S02]  /*1830*/  ISETP.NE.AND P0, PT, R21, 0x4, PT ;  /* 0x000000041500780c */ /* 0x000fe40003f05270 */
[----:B------:R-:W-:-:S11]  /*1840*/  FMNMX R29, R29, R15, !PT ;  /* 0x0000000f1d1d7209 */ /* 0x000fd60007800000 */
[----:B------:R-:W-:Y:S05]  /*1850*/  @!P0 BRA `(.L_x_20) ;  /* 0x0000000400608947 */ /* 0x000fea0003800000 */
[----:B------:R-:W1:Y:S01]  /*1860*/  LDS.128 R12, [R25+0x10] ;  /* 0x00001000190c7984 */ /* 0x000e620000000c00 */
[----:B------:R-:W-:Y:S02]  /*1870*/  ISETP.NE.AND P0, PT, R21, 0x5, PT ;  /* 0x000000051500780c */ /* 0x000fe40003f05270 */
[----:B-1----:R-:W-:-:S11]  /*1880*/  FMNMX R29, R29, R12, !PT ;  /* 0x0000000c1d1d7209 */ /* 0x002fd60007800000 */
[----:B------:R-:W-:Y:S05]  /*1890*/  @!P0 BRA `(.L_x_20) ;  /* 0x0000000400508947 */ /* 0x000fea0003800000 */
[----:B------:R-:W-:Y:S02]  /*18a0*/  ISETP.NE.AND P0, PT, R21, 0x6, PT ;  /* 0x000000061500780c */ /* 0x000fe40003f05270 */
[----:B------:R-:W-:-:S11]  /*18b0*/  FMNMX R29, R29, R13, !PT ;  /* 0x0000000d1d1d7209 */ /* 0x000fd60007800000 */
        /* <DEDUP_REMOVED lines=81> */
[----:B------:R-:W-:-:S07]  /*1dd0*/  @P0 FMNMX R29, R29, R15, !PT ;  /* 0x0000000f1d1d0209 */ /* 0x000fce0007800000 */
.L_x_20:
[----:B------:R3:W-:Y:S02]  /*1de0*/  STS [R24], R29 ;  /* 0x0000001d18007388 */ /* 0x0007e40000000800 */
.L_x_19:
[----:B------:R-:W-:Y:S05]  /*1df0*/  BSYNC.RECONVERGENT B0 ;  /* 0x0000000000007941 */ /* 0x000fea0003800200 */
.L_x_18:
[----:B------:R-:W-:Y:S01]  /*1e00*/  BAR.SYNC.DEFER_BLOCKING 0x0 ;  /* 0x0000000000007b1d */ /* 0x000fe20000010000 */
[----:B--23--:R-:W-:Y:S02]  /*1e10*/  HFMA2 R29, -RZ, RZ, 3.7421875, 0 ;  /* 0x437c0000ff1d7431 */ /* 0x00cfe400000001ff */
[----:B0-----:R-:W-:-:S03]  /*1e20*/  IMAD.MOV.U32 R30, RZ, RZ, 0x3bbb989d ;  /* 0x3bbb989dff1e7424 */ /* 0x001fc600078e00ff */
[----:B------:R-:W-:Y:S01]  /*1e30*/  BSSY.RECONVERGENT B0, `(.L_x_21) ;  /* 0x0000076000007945 */ /* 0x000fe20003800200 */
[----:B-1----:R-:W-:Y:S04]  /*1e40*/  LDS R12, [R19] ;  /* 0x00000000130c7984 */ /* 0x002fe80000000800 */
[----:B------:R-:W0:Y:S02]  /*1e50*/  LDS R13, [R24] ;  /* 0x00000000180d7984 */ /* 0x000e240000000800 */
[----:B0-----:R-:W-:-:S04]  /*1e60*/  FADD R13, R12, -R13 ;  /* 0x8000000d0c0d7221 */ /* 0x001fc80000000000 */
[----:B------:R-:W-:-:S04]  /*1e70*/  FFMA.SAT R12, R13, R30, 0.5 ;  /* 0x3f0000000d0c7423 */ /* 0x000fc8000000201e */
[----:B------:R-:W-:-:S04]  /*1e80*/  FFMA.RM R12, R12, R29, 12582913 ;  /* 0x4b4000010c0c7423 */ /* 0x000fc8000000401d */
[C---:B------:R-:W-:Y:S01]  /*1e90*/  FADD R14, R12.reuse, -12583039 ;  /* 0xcb40007f0c0e7421 */ /* 0x040fe20000000000 */
[----:B------:R-:W-:-:S03]  /*1ea0*/  IMAD.SHL.U32 R12, R12, 0x800000, RZ ;  /* 0x008000000c0c7824 */ /* 0x000fc600078e00ff */
[----:B------:R-:W-:-:S04]  /*1eb0*/  FFMA R14, R13, 1.4426950216293334961, -R14 ;  /* 0x3fb8aa3b0d0e7823 */ /* 0x000fc8000000080e */
[----:B------:R-:W-:-:S04]  /*1ec0*/  FFMA R14, R13, 1.925963033500011079e-08, R14 ;  /* 0x32a570600d0e7823 */ /* 0x000fc8000000000e */
[----:B------:R-:W0:Y:S02]  /*1ed0*/  MUFU.EX2 R13, R14 ;  /* 0x0000000e000d7308 */ /* 0x000e240000000800 */
[----:B0-----:R-:W-:-:S05]  /*1ee0*/  FMUL R12, R12, R13 ;  /* 0x0000000d0c0c7220 */ /* 0x001fca0000400000 */
[----:B------:R0:W-:Y:S01]  /*1ef0*/  STS [R17], R12 ;  /* 0x0000000c11007388 */ /* 0x0001e20000000800 */
[----:B------:R-:W-:Y:S06]  /*1f00*/  BAR.SYNC.DEFER_BLOCKING 0x0 ;  /* 0x0000000000007b1d */ /* 0x000fec0000010000 */
[----:B------:R-:W-:Y:S05]  /*1f10*/  @P1 BRA `(.L_x_22) ;  /* 0x00000004009c1947 */ /* 0x000fea0003800000 */
[----:B------:R-:W1:Y:S01]  /*1f20*/  LDS R31, [R23] ;  /* 0x00000000171f7984 */ /* 0x000e620000000800 */
[----:B------:R-:W-:-:S03]  /*1f30*/  ISETP.GE.AND P0, PT, R10, 0x2, PT ;  /* 0x000000020a00780c */ /* 0x000fc60003f06270 */
[----:B-1----:R1:W-:Y:S10]  /*1f40*/  STS [R22], R31 ;  /* 0x0000001f16007388 */ /* 0x0023f40000000800 */
[----:B------:R-:W-:Y:S05]  /*1f50*/  @!P0 BRA `(.L_x_22) ;  /* 0x00000004008c8947 */ /* 0x000fea0003800000 */
[----:B0-----:R-:W1:Y:S01]  /*1f60*/  LDS.128 R12, [R23] ;  /* 0x00000000170c7984 */ /* 0x001e620000000c00 */
[----:B------:R-:W-:Y:S01]  /*1f70*/  ISETP.GE.AND P0, PT, R21, 0x3, PT ;  /* 0x000000031500780c */ /* 0x000fe20003f06270 */
[----:B-1----:R-:W-:-:S12]  /*1f80*/  FADD R31, R31, R13 ;  /* 0x0000000d1f1f7221 */ /* 0x002fd80000000000 */
[----:B------:R-:W-:Y:S05]  /*1f90*/  @!P0 BRA `(.L_x_23) ;  /* 0x0000000400788947 */ /* 0x000fea0003800000 */
[----:B------:R-:W-:Y:S01]  /*1fa0*/  ISETP.NE.AND P0, PT, R21, 0x3, PT ;  /* 0x000000031500780c */ /* 0x000fe20003f05270 */
[----:B------:R-:W-:-:S12]  /*1fb0*/  FADD R31, R31, R14 ;  /* 0x0000000e1f1f7221 */ /* 0x000fd80000000000 */
[----:B------:R-:W-:Y:S05]  /*1fc0*/  @!P0 BRA `(.L_x_23) ;  /* 0x00000004006c8947 */ /* 0x000fea0003800000 */
[----:B------:R-:W-:Y:S01]  /*1fd0*/  ISETP.NE.AND P0, PT, R21, 0x4, PT ;  /* 0x000000041500780c */ /* 0x000fe20003f05270 */
[----:B------:R-:W-:-:S12]  /*1fe0*/  FADD R31, R31, R15 ;  /* 0x0000000f1f1f7221 */ /* 0x000fd80000000000 */
[----:B------:R-:W-:Y:S05]  /*1ff0*/  @!P0 BRA `(.L_x_23) ;  /* 0x0000000400608947 */ /* 0x000fea0003800000 */
[----:B------:R-:W0:Y:S01]  /*2000*/  LDS.128 R12, [R23+0x10] ;  /* 0x00001000170c7984 */ /* 0x000e220000000c00 */
[----:B------:R-:W-:Y:S01]  /*2010*/  ISETP.NE.AND P0, PT, R21, 0x5, PT ;  /* 0x000000051500780c */ /* 0x000fe20003f05270 */
[----:B0-----:R-:W-:-:S12]  /*2020*/  FADD R31, R31, R12 ;  /* 0x0000000c1f1f7221 */ /* 0x001fd80000000000 */
[----:B------:R-:W-:Y:S05]  /*2030*/  @!P0 BRA `(.L_x_23) ;  /* 0x0000000400508947 */ /* 0x000fea0003800000 */
[----:B------:R-:W-:Y:S01]  /*2040*/  ISETP.NE.AND P0, PT, R21, 0x6, PT ;  /* 0x000000061500780c */ /* 0x000fe20003f05270 */
[----:B------:R-:W-:-:S12]  /*2050*/  FADD R31, R31, R13 ;  /* 0x0000000d1f1f7221 */ /* 0x000fd80000000000 */
        /* <DEDUP_REMOVED lines=81> */
[----:B------:R-:W-:-:S07]  /*2570*/  @P0 FADD R31, R31, R15 ;  /* 0x0000000f1f1f0221 */ /* 0x000fce0000000000 */
.L_x_23:
[----:B------:R2:W-:Y:S02]  /*2580*/  STS [R22], R31 ;  /* 0x0000001f16007388 */ /* 0x0005e40000000800 */
.L_x_22:
[----:B------:R-:W-:Y:S05]  /*2590*/  BSYNC.RECONVERGENT B0 ;  /* 0x0000000000007941 */ /* 0x000fea0003800200 */
.L_x_21:
[----:B------:R-:W-:Y:S01]  /*25a0*/  BAR.SYNC.DEFER_BLOCKING 0x0 ;  /* 0x0000000000007b1d */ /* 0x000fe20000010000 */
[----:B------:R-:W-:-:S05]  /*25b0*/  ISETP.GE.AND P0, PT, R26, R11, PT ;  /* 0x0000000b1a00720c */ /* 0x000fca0003f06270 */
[----:B------:R-:W3:Y:S01]  /*25c0*/  LDCU UR9, c[0x0][0x3b4] ;  /* 0x00007680ff0977ac */ /* 0x000ee20008000800 */
[----:B------:R-:W-:Y:S01]  /*25d0*/  BSSY.RECONVERGENT B0, `(.L_x_24) ;  /* 0x0000136000007945 */ /* 0x000fe20003800200 */
[----:B------:R-:W-:Y:S04]  /*25e0*/  LDS R13, [R7] ;  /* 0x00000000070d7984 */ /* 0x000fe80000000800 */
[----:B0-----:R-:W0:Y:S04]  /*25f0*/  LDS R12, [R24] ;  /* 0x00000000180c7984 */ /* 0x001e280000000800 */
[----:B-12---:R-:W-:Y:S01]  /*2600*/  LDS R31, [R22] ;  /* 0x00000000161f7984 */ /* 0x006fe20000000800 */
[----:B0-----:R-:W-:-:S05]  /*2610*/  FMNMX R32, R13, R12, !PT ;  /* 0x0000000c0d207209 */ /* 0x001fca0007800000 */
[--C-:B------:R-:W-:Y:S01]  /*2620*/  FADD R13, R13, -R32.reuse ;  /* 0x800000200d0d7221 */ /* 0x100fe20000000000 */
[----:B------:R-:W-:Y:S02]  /*2630*/  FADD R15, R12, -R32 ;  /* 0x800000200c0f7221 */ /* 0x000fe40000000000 */
[----:B------:R-:W0:Y:S01]  /*2640*/  LDS R12, [R8] ;  /* 0x00000000080c7984 */ /* 0x000e220000000800 */
[-C--:B------:R-:W-:Y:S01]  /*2650*/  FFMA.SAT R14, R13, R30.reuse, 0.5 ;  /* 0x3f0000000d0e7423 */ /* 0x080fe2000000201e */
[----:B------:R-:W-:-:S03]  /*2660*/  FFMA.SAT R34, R15, R30, 0.5 ;  /* 0x3f0000000f227423 */ /* 0x000fc6000000201e */
[-C--:B------:R-:W-:Y:S01]  /*2670*/  FFMA.RM R14, R14, R29.reuse, 12582913 ;  /* 0x4b4000010e0e7423 */ /* 0x080fe2000000401d */
[----:B------:R-:W-:-:S03]  /*2680*/  FFMA.RM R34, R34, R29, 12582913 ;  /* 0x4b40000122227423 */ /* 0x000fc6000000401d */
[----:B------:R-:W-:Y:S01]  /*2690*/  FADD R30, R14, -12583039 ;  /* 0xcb40007f0e1e7421 */ /* 0x000fe20000000000 */
[----:B------:R-:W-:Y:S01]  /*26a0*/  FADD R36, R34, -12583039 ;  /* 0xcb40007f22247421 */ /* 0x000fe20000000000 */
[----:B------:R-:W-:Y:S01]  /*26b0*/  IMAD.SHL.U32 R14, R14, 0x800000, RZ ;  /* 0x008000000e0e7824 */ /* 0x000fe200078e00ff */
[----:B------:R-:W-:Y:S01]  /*26c0*/  SHF.L.U32 R29, R34, 0x17, RZ ;  /* 0x00000017221d7819 */ /* 0x000fe200000006ff */
[----:B------:R-:W-:Y:S01]  /*26d0*/  FFMA R30, R13, 1.4426950216293334961, -R30 ;  /* 0x3fb8aa3b0d1e7823 */ /* 0x000fe2000000081e */
[----:B------:R-:W-:-:S03]  /*26e0*/  FFMA R36, R15, 1.4426950216293334961, -R36 ;  /* 0x3fb8aa3b0f247823 */ /* 0x000fc60000000824 */
[----:B------:R-:W-:Y:S01]  /*26f0*/  FFMA R13, R13, 1.925963033500011079e-08, R30 ;  /* 0x32a570600d0d7823 */ /* 0x000fe2000000001e */
[----:B------:R-:W-:-:S05]  /*2700*/  FFMA R36, R15, 1.925963033500011079e-08, R36 ;  /* 0x32a570600f247823 */ /* 0x000fca0000000024 */
[----:B------:R-:W1:Y:S08]  /*2710*/  MUFU.EX2 R13, R13 ;  /* 0x0000000d000d7308 */ /* 0x000e700000000800 */
[----:B------:R-:W2:Y:S01]  /*2720*/  MUFU.EX2 R36, R36 ;  /* 0x0000002400247308 */ /* 0x000ea20000000800 */
[----:B-1----:R-:W-:-:S04]  /*2730*/  FMUL R15, R14, R13 ;  /* 0x0000000d0e0f7220 */ /* 0x002fc80000400000 */
[----:B0-----:R-:W-:Y:S01]  /*2740*/  FMUL R30, R12, R15 ;  /* 0x0000000f0c1e7220 */ /* 0x001fe20000400000 */
[----:B--2---:R-:W-:-:S04]  /*2750*/  FMUL R29, R29, R36 ;  /* 0x000000241d1d7220 */ /* 0x004fc80000400000 */
[----:B------:R-:W-:Y:S01]  /*2760*/  FFMA R31, R29, R31, R30 ;  /* 0x0000001f1d1f7223 */ /* 0x000fe2000000001e */
[----:B---3--:R-:W-:Y:S06]  /*2770*/  @P0 BRA `(.L_x_25) ;  /* 0x00000010006c0947 */ /* 0x008fec0003800000 */
[----:B------:R-:W-:-:S13]  /*2780*/  ISETP.GE.AND P0, PT, R10, 0x1, PT ;  /* 0x000000010a00780c */ /* 0x000fda0003f06270 */
[----:B------:R-:W-:Y:S05]  /*2790*/  @!P0 BRA `(.L_x_26) ;  /* 0x0000000800208947 */ /* 0x000fea0003800000 */
[----:B------:R-:W-:Y:S01]  /*27a0*/  BSSY.RECONVERGENT B3, `(.L_x_27) ;  /* 0x0000086000037945 */ /* 0x000fe20003800200 */
[C---:B------:R-:W-:Y:S01]  /*27b0*/  LOP3.LUT R33, R28.reuse, 0x38, RZ, 0xc0, !PT ;  /* 0x000000381c217812 */ /* 0x040fe200078ec0ff */
[----:B------:R-:W-:Y:S01]  /*27c0*/  VIADD R34, R27, 0xffffffff ;  /* 0xffffffff1b227836 */ /* 0x000fe20000000000 */
[----:B------:R-:W-:Y:S01]  /*27d0*/  LOP3.LUT R35, R28, 0x3, RZ, 0xc0, !PT ;  /* 0x000000031c237812 */ /* 0x000fe200078ec0ff */
[----:B------:R-:W-:-:S07]  /*27e0*/  IMAD.MOV.U32 R37, RZ, RZ, R26 ;  /* 0x000000ffff257224 */ /* 0x000fce00078e001a */
.L_x_35:
[----:B------:R-:W-:Y:S01]  /*27f0*/  ISETP.GE.AND P0, PT, R21, 0x8, PT ;  /* 0x000000081500780c */ /* 0x000fe20003f06270 */
[----:B------:R-:W-:Y:S01]  /*2800*/  IMAD.MOV.U32 R14, RZ, RZ, RZ ;  /* 0x000000ffff0e7224 */ /* 0x000fe200078e00ff */
[----:B------:R-:W-:-:S11]  /*2810*/  MOV R39, RZ ;  /* 0x000000ff00277202 */ /* 0x000fd60000000f00 */
[----:B------:R-:W-:Y:S05]  /*2820*/  @!P0 BRA `(.L_x_28) ;  /* 0x00000000009c8947 */ /* 0x000fea0003800000 */
[----:B------:R-:W0:Y:S01]  /*2830*/  S2R R11, SR_CgaCtaId ;  /* 0x00000000000b7919 */ /* 0x000e220000008800 */
[----:B------:R-:W-:Y:S01]  /*2840*/  MOV R10, 0x400 ;  /* 0x00000400000a7802 */ /* 0x000fe20000000f00 */
[----:B------:R-:W-:Y:S02]  /*2850*/  HFMA2 R39, -RZ, RZ, 0, 0 ;  /* 0x00000000ff277431 */ /* 0x000fe400000001ff */
[----:B------:R-:W-:Y:S02]  /*2860*/  IMAD.MOV.U32 R36, RZ, RZ, RZ ;  /* 0x000000ffff247224 */ /* 0x000fe400078e00ff */
[----:B------:R-:W-:-:S05]  /*2870*/  VIADD R10, R10, 0x2000 ;  /* 0x000020000a0a7836 */ /* 0x000fca0000000000 */
[----:B0-----:R-:W-:-:S07]  /*2880*/  LEA R10, R11, R10, 0x18 ;  /* 0x0000000a0b0a7211 */ /* 0x001fce00078ec0ff */
.L_x_29:
[----:B------:R-:W0:Y:S01]  /*2890*/  LDC R11, c[0x0][0x3b4] ;  /* 0x0000ed00ff0b7b82 */ /* 0x000e220000000800 */
[C---:B------:R-:W-:Y:S01]  /*28a0*/  LEA R38, R36.reuse, R23, 0x2 ;  /* 0x0000001724267211 */ /* 0x040fe200078e10ff */
[C---:B0-----:R-:W-:Y:S02]  /*28b0*/  IMAD R13, R36.reuse, R11, R37 ;  /* 0x0000000b240d7224 */ /* 0x041fe400078e0225 */
[----:B------:R-:W-:Y:S02]  /*28c0*/  VIADD R36, R36, 0x8 ;  /* 0x0000000824247836 */ /* 0x000fe40000000000 */
[----:B------:R-:W-:Y:S02]  /*28d0*/  IMAD R40, R13, 0x4, R10 ;  /* 0x000000040d287824 */ /* 0x000fe400078e020a */
[----:B------:R-:W-:Y:S01]  /*28e0*/  LDS.128 R12, [R38] ;  /* 0x00000000260c7984 */ /* 0x000fe20000000c00 */
[----:B------:R-:W-:Y:S01]  /*28f0*/  ISETP.NE.AND P0, PT, R36, R33, PT ;  /* 0x000000212400720c */ /* 0x000fe20003f05270 */
[----:B------:R-:W-:-:S02]  /*2900*/  IMAD R42, R11, 0x4, R40 ;  /* 0x000000040b2a7824 */ /* 0x000fc400078e0228 */
[----:B------:R-:W0:Y:S02]  /*2910*/  LDS R41, [R40] ;  /* 0x0000000028297984 */ /* 0x000e240000000800 */
[----:B------:R-:W-:-:S05]  /*2920*/  IMAD R44, R11, 0x4, R42 ;  /* 0x000000040b2c7824 */ /* 0x000fca00078e022a */
[----:B------:R-:W-:-:S05]  /*2930*/  LEA R43, R11, R44, 0x2 ;  /* 0x0000002c0b2b7211 */ /* 0x000fca00078e10ff */
[----:B------:R-:W-:Y:S01]  /*2940*/  LDS R45, [R43] ;  /* 0x000000002b2d7984 */ /* 0x000fe20000000800 */
[----:B0-----:R-:W-:-:S03]  /*2950*/  FFMA R12, R12, R41, R39 ;  /* 0x000000290c0c7223 */ /* 0x001fc60000000027 */
[----:B------:R-:W0:Y:S04]  /*2960*/  LDS R39, [R42] ;  /* 0x000000002a277984 */ /* 0x000e280000000800 */
[----:B------:R-:W1:Y:S01]  /*2970*/  LDS R41, [R44] ;  /* 0x000000002c297984 */ /* 0x000e620000000800 */
[----:B0-----:R-:W-:-:S04]  /*2980*/  FFMA R13, R39, R13, R12 ;  /* 0x0000000d270d7223 */ /* 0x001fc8000000000c */
[----:B-1----:R-:W-:Y:S01]  /*2990*/  FFMA R14, R41, R14, R13 ;  /* 0x0000000e290e7223 */ /* 0x002fe2000000000d */
[----:B------:R-:W-:-:S03]  /*29a0*/  IMAD R41, R11, 0x4, R43 ;  /* 0x000000040b297824 */ /* 0x000fc600078e022b */
[----:B------:R-:W-:Y:S01]  /*29b0*/  FFMA R39, R45, R15, R14 ;  /* 0x0000000f2d277223 */ /* 0x000fe2000000000e */
[C---:B------:R-:W-:Y:S01]  /*29c0*/  IMAD R45, R11.reuse, 0x4, R41 ;  /* 0x000000040b2d7824 */ /* 0x040fe200078e0229 */
[----:B------:R-:W-:Y:S04]  /*29d0*/  LDS R40, [R41] ;  /* 0x0000000029287984 */ /* 0x000fe80000000800 */
[----:B------:R-:W0:Y:S01]  /*29e0*/  LDS.128 R12, [R38+0x10] ;  /* 0x00001000260c7984 */ /* 0x000e220000000c00 */
[----:B------:R-:W-:-:S03]  /*29f0*/  LEA R42, R11, R45, 0x2 ;  /* 0x0000002d0b2a7211 */ /* 0x000fc600078e10ff */
[----:B------:R-:W1:Y:S02]  /*2a00*/  LDS R45, [R45] ;  /* 0x000000002d2d7984 */ /* 0x000e640000000800 */
[----:B------:R-:W-:Y:S02]  /*2a10*/  IMAD R11, R11, 0x4, R42 ;  /* 0x000000040b0b7824 */ /* 0x000fe400078e022a */
[----:B------:R-:W2:Y:S04]  /*2a20*/  LDS R42, [R42] ;  /* 0x000000002a2a7984 */ /* 0x000ea80000000800 */
[----:B------:R-:W3:Y:S01]  /*2a30*/  LDS R11, [R11] ;  /* 0x000000000b0b7984 */ /* 0x000ee20000000800 */
[----:B0-----:R-:W-:-:S04]  /*2a40*/  FFMA R12, R12, R40, R39 ;  /* 0x000000280c0c7223 */ /* 0x001fc80000000027 */
[----:B-1----:R-:W-:-:S04]  /*2a50*/  FFMA R13, R45, R13, R12 ;  /* 0x0000000d2d0d7223 */ /* 0x002fc8000000000c */
[----:B--2---:R-:W-:-:S04]  /*2a60*/  FFMA R14, R42, R14, R13 ;  /* 0x0000000e2a0e7223 */ /* 0x004fc8000000000d */
[----:B---3--:R-:W-:Y:S01]  /*2a70*/  FFMA R39, R11, R15, R14 ;  /* 0x0000000f0b277223 */ /* 0x008fe2000000000e */
[----:B------:R-:W-:Y:S06]  /*2a80*/  @P0 BRA `(.L_x_29) ;  /* 0xfffffffc00800947 */ /* 0x000fec000383ffff */
[----:B------:R-:W-:-:S07]  /*2a90*/  MOV R14, R33 ;  /* 0x00000021000e7202 */ /* 0x000fce0000000f00 */
.L_x_28:
[----:B------:R-:W-:-:S13]  /*2aa0*/  ISETP.NE.AND P0, PT, R27, RZ, PT ;  /* 0x000000ff1b00720c */ /* 0x000fda0003f05270 */
[----:B------:R-:W-:Y:S05]  /*2ab0*/  @!P0 BRA `(.L_x_30) ;  /* 0x0000000000e08947 */ /* 0x000fea0003800000 */
[----:B------:R-:W-:Y:S02]  /*2ac0*/  ISETP.GE.U32.AND P0, PT, R34, 0x3, PT ;  /* 0x000000032200780c */ /* 0x000fe40003f06070 */
[----:B------:R-:W-:-:S11]  /*2ad0*/  ISETP.NE.AND P2, PT, R35, RZ, PT ;  /* 0x000000ff2300720c */ /* 0x000fd60003f45270 */
[----:B------:R-:W-:Y:S05]  /*2ae0*/  @!P0 BRA `(.L_x_31) ;  /* 0x0000000000588947 */ /* 0x000fea0003800000 */
[----:B------:R-:W0:Y:S01]  /*2af0*/  S2UR UR7, SR_CgaCtaId ;  /* 0x00000000000779c3 */ /* 0x000e220000008800 */
[----:B------:R-:W-:Y:S01]  /*2b00*/  UMOV UR5, 0x400 ;  /* 0x0000040000057882 */ /* 0x000fe20000000000 */
[----:B------:R-:W-:Y:S01]  /*2b10*/  IMAD R15, R14, 0x4, R23 ;  /* 0x000000040e0f7824 */ /* 0x000fe200078e0217 */
[----:B------:R-:W-:-:S05]  /*2b20*/  UIADD3 UR5, UPT, UPT, UR5, 0x2000, URZ ;  /* 0x0000200005057890 */ /* 0x000fca000fffe0ff */
[----:B------:R-:W1:Y:S01]  /*2b30*/  LDC R13, c[0x0][0x3b4] ;  /* 0x0000ed00ff0d7b82 */ /* 0x000e620000000800 */
[----:B0-----:R-:W-:Y:S01]  /*2b40*/  ULEA UR5, UR7, UR5, 0x18 ;  /* 0x0000000507057291 */ /* 0x001fe2000f8ec0ff */
[C---:B-1----:R-:W-:Y:S02]  /*2b50*/  IMAD R10, R14.reuse, R13, R37 ;  /* 0x0000000d0e0a7224 */ /* 0x042fe400078e0225 */
[----:B------:R-:W-:-:S03]  /*2b60*/  VIADD R14, R14, 0x4 ;  /* 0x000000040e0e7836 */ /* 0x000fc60000000000 */
[----:B------:R-:W-:Y:S02]  /*2b70*/  LEA R36, R10, UR5, 0x2 ;  /* 0x000000050a247c11 */ /* 0x000fe4000f8e10ff */
[----:B------:R-:W-:Y:S03]  /*2b80*/  LDS.64 R10, [R15] ;  /* 0x000000000f0a7984 */ /* 0x000fe60000000a00 */
[C---:B------:R-:W-:Y:S02]  /*2b90*/  IMAD R38, R13.reuse, 0x4, R36 ;  /* 0x000000040d267824 */ /* 0x040fe400078e0224 */
[----:B------:R-:W0:Y:S03]  /*2ba0*/  LDS R36, [R36] ;  /* 0x0000000024247984 */ /* 0x000e260000000800 */
[C---:B------:R-:W-:Y:S01]  /*2bb0*/  LEA R40, R13.reuse, R38, 0x2 ;  /* 0x000000260d287211 */ /* 0x040fe200078e10ff */
[----:B------:R-:W1:Y:S04]  /*2bc0*/  LDS R41, [R38] ;  /* 0x0000000026297984 */ /* 0x000e680000000800 */
[----:B------:R-:W-:-:S02]  /*2bd0*/  IMAD R42, R13, 0x4, R40 ;  /* 0x000000040d2a7824 */ /* 0x000fc400078e0228 */
[----:B------:R-:W-:Y:S04]  /*2be0*/  LDS R40, [R40] ;  /* 0x0000000028287984 */ /* 0x000fe80000000800 */
[----:B------:R-:W2:Y:S04]  /*2bf0*/  LDS.64 R12, [R15+0x8] ;  /* 0x000008000f0c7984 */ /* 0x000ea80000000a00 */
[----:B------:R-:W3:Y:S01]  /*2c00*/  LDS R43, [R42] ;  /* 0x000000002a2b7984 */ /* 0x000ee20000000800 */
[----:B0-----:R-:W-:-:S04]  /*2c10*/  FFMA R10, R10, R36, R39 ;  /* 0x000000240a0a7223 */ /* 0x001fc80000000027 */
[----:B-1----:R-:W-:-:S04]  /*2c20*/  FFMA R11, R41, R11, R10 ;  /* 0x0000000b290b7223 */ /* 0x002fc8000000000a */
[----:B--2---:R-:W-:-:S04]  /*2c30*/  FFMA R12, R12, R40, R11 ;  /* 0x000000280c0c7223 */ /* 0x004fc8000000000b */
[----:B---3--:R-:W-:-:S07]  /*2c40*/  FFMA R39, R43, R13, R12 ;  /* 0x0000000d2b277223 */ /* 0x008fce000000000c */
.L_x_31:
[----:B------:R-:W-:Y:S05]  /*2c50*/  @!P2 BRA `(.L_x_30) ;  /* 0x000000000078a947 */ /* 0x000fea0003800000 */
[----:B------:R-:W-:Y:S02]  /*2c60*/  ISETP.NE.AND P0, PT, R35, 0x1, PT ;  /* 0x000000012300780c */ /* 0x000fe40003f05270 */
[----:B------:R-:W-:-:S11]  /*2c70*/  LOP3.LUT P2, RZ, R28, 0x1, RZ, 0xc0, !PT ;  /* 0x000000011cff7812 */ /* 0x000fd6000784c0ff */
[----:B------:R-:W-:Y:S05]  /*2c80*/  @!P0 BRA `(.L_x_32) ;  /* 0x00000000003c8947 */ /* 0x000fea0003800000 */
[----:B------:R-:W0:Y:S01]  /*2c90*/  S2UR UR7, SR_CgaCtaId ;  /* 0x00000000000779c3 */ /* 0x000e220000008800 */
[----:B------:R-:W-:Y:S01]  /*2ca0*/  UMOV UR5, 0x400 ;  /* 0x0000040000057882 */ /* 0x000fe20000000000 */
[----:B------:R-:W-:Y:S01]  /*2cb0*/  LEA R10, R14, R23, 0x2 ;  /* 0x000000170e0a7211 */ /* 0x000fe200078e10ff */
[----:B------:R-:W-:-:S05]  /*2cc0*/  UIADD3 UR5, UPT, UPT, UR5, 0x2000, URZ ;  /* 0x0000200005057890 */ /* 0x000fca000fffe0ff */
[----:B------:R-:W1:Y:S01]  /*2cd0*/  LDC R12, c[0x0][0x3b4] ;  /* 0x0000ed00ff0c7b82 */ /* 0x000e620000000800 */
[----:B0-----:R-:W-:Y:S01]  /*2ce0*/  ULEA UR5, UR7, UR5, 0x18 ;  /* 0x0000000507057291 */ /* 0x001fe2000f8ec0ff */
[C---:B-1----:R-:W-:Y:S02]  /*2cf0*/  IMAD R11, R14.reuse, R12, R37 ;  /* 0x0000000c0e0b7224 */ /* 0x042fe400078e0225 */
[----:B------:R-:W-:-:S03]  /*2d00*/  VIADD R14, R14, 0x2 ;  /* 0x000000020e0e7836 */ /* 0x000fc60000000000 */
[----:B------:R-:W-:Y:S02]  /*2d10*/  LEA R13, R11, UR5, 0x2 ;  /* 0x000000050b0d7c11 */ /* 0x000fe4000f8e10ff */
[----:B------:R-:W-:Y:S03]  /*2d20*/  LDS.64 R10, [R10] ;  /* 0x000000000a0a7984 */ /* 0x000fe60000000a00 */
[----:B------:R-:W-:Y:S02]  /*2d30*/  IMAD R15, R12, 0x4, R13 ;  /* 0x000000040c0f7824 */ /* 0x000fe400078e020d */
[----:B------:R-:W0:Y:S04]  /*2d40*/  LDS R13, [R13] ;  /* 0x000000000d0d7984 */ /* 0x000e280000000800 */
[----:B------:R-:W1:Y:S01]  /*2d50*/  LDS R15, [R15] ;  /* 0x000000000f0f7984 */ /* 0x000e620000000800 */
[----:B0-----:R-:W-:-:S04]  /*2d60*/  FFMA R12, R10, R13, R39 ;  /* 0x0000000d0a0c7223 */ /* 0x001fc80000000027 */
[----:B-1----:R-:W-:-:S07]  /*2d70*/  FFMA R39, R15, R11, R12 ;  /* 0x0000000b0f277223 */ /* 0x002fce000000000c */
.L_x_32:
[----:B------:R-:W-:Y:S05]  /*2d80*/  @!P2 BRA `(.L_x_30) ;  /* 0x00000000002ca947 */ /* 0x000fea0003800000 */
[----:B------:R-:W0:Y:S01]  /*2d90*/  S2UR UR7, SR_CgaCtaId ;  /* 0x00000000000779c3 */ /* 0x000e220000008800 */
[----:B------:R-:W1:Y:S01]  /*2da0*/  LDCU UR8, c[0x0][0x3b4] ;  /* 0x00007680ff0877ac */ /* 0x000e620008000800 */
[----:B------:R-:W-:Y:S01]  /*2db0*/  LEA R10, R14, R23, 0x2 ;  /* 0x000000170e0a7211 */ /* 0x000fe200078e10ff */
[----:B------:R-:W-:Y:S02]  /*2dc0*/  UMOV UR5, 0x400 ;  /* 0x0000040000057882 */ /* 0x000fe40000000000 */
[----:B------:R-:W-:-:S03]  /*2dd0*/  UIADD3 UR5, UPT, UPT, UR5, 0x2000, URZ ;  /* 0x0000200005057890 */ /* 0x000fc6000fffe0ff */
[----:B------:R-:W-:Y:S01]  /*2de0*/  LDS R10, [R10] ;  /* 0x000000000a0a7984 */ /* 0x000fe20000000800 */
[----:B-1----:R-:W-:Y:S01]  /*2df0*/  IMAD R11, R14, UR8, R37 ;  /* 0x000000080e0b7c24 */ /* 0x002fe2000f8e0225 */
[----:B0-----:R-:W-:-:S06]  /*2e00*/  ULEA UR5, UR7, UR5, 0x18 ;  /* 0x0000000507057291 */ /* 0x001fcc000f8ec0ff */
[----:B------:R-:W-:-:S06]  /*2e10*/  LEA R11, R11, UR5, 0x2 ;  /* 0x000000050b0b7c11 */ /* 0x000fcc000f8e10ff */
[----:B------:R-:W0:Y:S02]  /*2e20*/  LDS R11, [R11] ;  /* 0x000000000b0b7984 */ /* 0x000e240000000800 */
[----:B0-----:R-:W-:-:S07]  /*2e30*/  FFMA R39, R10, R11, R39 ;  /* 0x0000000b0a277223 */ /* 0x001fce0000000027 */
.L_x_30:
[----:B------:R-:W0:Y:S01]  /*2e40*/  S2UR UR7, SR_CgaCtaId ;  /* 0x00000000000779c3 */ /* 0x000e220000008800 */
[----:B------:R-:W1:Y:S01]  /*2e50*/  LDCU UR8, c[0x0][0x3b4] ;  /* 0x00007680ff0877ac */ /* 0x000e620008000800 */
[----:B------:R-:W2:Y:S01]  /*2e60*/  MUFU.RCP R12, R31 ;  /* 0x0000001f000c7308 */ /* 0x000ea20000001000 */
[----:B------:R-:W-:Y:S01]  /*2e70*/  BSSY.RECONVERGENT B4, `(.L_x_33) ;  /* 0x0000013000047945 */ /* 0x000fe20003800200 */
[----:B------:R-:W-:Y:S02]  /*2e80*/  UMOV UR5, 0x400 ;  /* 0x0000040000057882 */ /* 0x000fe40000000000 */
[----:B------:R-:W-:Y:S01]  /*2e90*/  UIADD3 UR5, UPT, UPT, UR5, 0x6000, URZ ;  /* 0x0000600005057890 */ /* 0x000fe2000fffe0ff */
[----:B-1----:R-:W-:-:S03]  /*2ea0*/  IMAD R14, R0, UR8, R37 ;  /* 0x00000008000e7c24 */ /* 0x002fc6000f8e0225 */
[----:B0-----:R-:W-:-:S06]  /*2eb0*/  ULEA UR5, UR7, UR5, 0x18 ;  /* 0x0000000507057291 */ /* 0x001fcc000f8ec0ff */
[----:B------:R-:W-:-:S05]  /*2ec0*/  LEA R14, R14, UR5, 0x2 ;  /* 0x000000050e0e7c11 */ /* 0x000fca000f8e10ff */
[----:B------:R-:W0:Y:S02]  /*2ed0*/  LDS R11, [R14] ;  /* 0x000000000e0b7984 */ /* 0x000e240000000800 */
[----:B0-----:R-:W-:Y:S01]  /*2ee0*/  FMUL R10, R30, R11 ;  /* 0x0000000b1e0a7220 */ /* 0x001fe20000400000 */
[----:B--2---:R-:W-:-:S03]  /*2ef0*/  FFMA R11, -R31, R12, 1 ;  /* 0x3f8000001f0b7423 */ /* 0x004fc6000000010c */
[----:B------:R-:W-:Y:S01]  /*2f00*/  FFMA R10, R29, R39, R10 ;  /* 0x000000271d0a7223 */ /* 0x000fe2000000000a */
[----:B------:R-:W-:-:S03]  /*2f10*/  FFMA R11, R12, R11, R12 ;  /* 0x0000000b0c0b7223 */ /* 0x000fc6000000000c */
[----:B------:R-:W0:Y:S01]  /*2f20*/  FCHK P0, R10, R31 ;  /* 0x0000001f0a007302 */ /* 0x000e220000000000 */
[----:B------:R-:W-:-:S04]  /*2f30*/  FFMA R12, R10, R11, RZ ;  /* 0x0000000b0a0c7223 */ /* 0x000fc800000000ff */
[----:B------:R-:W-:-:S04]  /*2f40*/  FFMA R13, -R31, R12, R10 ;  /* 0x0000000c1f0d7223 */ /* 0x000fc8000000010a */
[----:B------:R-:W-:Y:S01]  /*2f50*/  FFMA R11, R11, R13, R12 ;  /* 0x0000000d0b0b7223 */ /* 0x000fe2000000000c */
[----:B0-----:R-:W-:Y:S06]  /*2f60*/  @!P0 BRA `(.L_x_34) ;  /* 0x00000000000c8947 */ /* 0x001fec0003800000 */
[----:B------:R-:W-:-:S07]  /*2f70*/  MOV R13, 0x2f90 ;  /* 0x00002f90000d7802 */ /* 0x000fce0000000f00 */
[----:B------:R-:W-:Y:S05]  /*2f80*/  CALL.REL.NOINC `($__internal_0_$__cuda_sm3x_div_rn_noftz_f32_slowpath) ;  /* 0x0000000c00f47944 */ /* 0x000fea0003c00000 */
[----:B------:R-:W-:-:S07]  /*2f90*/  IMAD.MOV.U32 R11, RZ, RZ, R12 ;  /* 0x000000ffff0b7224 */ /* 0x000fce00078e000c */
.L_x_34:
[----:B------:R-:W-:Y:S05]  /*2fa0*/  BSYNC.RECONVERGENT B4 ;  /* 0x0000000000047941 */ /* 0x000fea0003800200 */
.L_x_33:
[----:B------:R-:W0:Y:S01]  /*2fb0*/  LDCU UR5, c[0x0][0x3b4] ;  /* 0x00007680ff0577ac */ /* 0x000e220008000800 */
[----:B------:R1:W-:Y:S01]  /*2fc0*/  STS [R14], R11 ;  /* 0x0000000b0e007388 */ /* 0x0003e20000000800 */
[----:B------:R-:W-:-:S05]  /*2fd0*/  VIADD R37, R37, 0x20 ;  /* 0x0000002025257836 */ /* 0x000fca0000000000 */
[----:B0-----:R-:W-:-:S13]  /*2fe0*/  ISETP.GE.AND P0, PT, R37, UR5, PT ;  /* 0x0000000525007c0c */ /* 0x001fda000bf06270 */
[----:B-1----:R-:W-:Y:S05]  /*2ff0*/  @!P0 BRA `(.L_x_35) ;  /* 0xfffffff400fc8947 */ /* 0x002fea000383ffff */
[----:B------:R-:W-:Y:S05]  /*3000*/  BSYNC.RECONVERGENT B3 ;  /* 0x0000000000037941 */ /* 0x000fea0003800200 */
.L_x_27:
[----:B------:R-:W-:Y:S05]  /*3010*/  BRA `(.L_x_25) ;  /* 0x0000000800447947 */ /* 0x000fea0003800000 */
.L_x_26:
[----:B------:R-:W-:Y:S01]  /*3020*/  LOP3.LUT R14, R2, 0x60, RZ, 0xc0, !PT ;  /* 0x00000060020e7812 */ /* 0x000fe200078ec0ff */
[----:B------:R-:W-:Y:S01]  /*3030*/  BSSY.RECONVERGENT B3, `(.L_x_36) ;  /* 0x000003f000037945 */ /* 0x000fe20003800200 */
[----:B------:R-:W-:Y:S02]  /*3040*/  MOV R15, R26 ;  /* 0x0000001a000f7202 */ /* 0x000fe40000000f00 */
[----:B------:R-:W-:-:S13]  /*3050*/  ISETP.NE.AND P0, PT, R14, 0x60, PT ;  /* 0x000000600e00780c */ /* 0x000fda0003f05270 */
[----:B------:R-:W-:Y:S05]  /*3060*/  @!P0 BRA `(.L_x_37) ;  /* 0x0000000000ec8947 */ /* 0x000fea0003800000 */
[----:B------:R-:W0:Y:S01]  /*3070*/  LDS R10, [R6] ;  /* 0x00000000060a7984 */ /* 0x000e220000000800 */
[----:B------:R-:W1:Y:S01]  /*3080*/  MUFU.RCP R12, R31 ;  /* 0x0000001f000c7308 */ /* 0x000e620000001000 */
[----:B------:R-:W-:Y:S01]  /*3090*/  FMUL R27, RZ, R29 ;  /* 0x0000001dff1b7220 */ /* 0x000fe20000400000 */
[----:B------:R-:W-:Y:S01]  /*30a0*/  BSSY.RECONVERGENT B4, `(.L_x_38) ;  /* 0x000000e000047945 */ /* 0x000fe20003800200 */
[----:B------:R-:W-:Y:S01]  /*30b0*/  ISETP.NE.AND P5, PT, R14, RZ, PT ;  /* 0x000000ff0e00720c */ /* 0x000fe20003fa5270 */
[----:B-1----:R-:W-:Y:S01]  /*30c0*/  FFMA R11, -R31, R12, 1 ;  /* 0x3f8000001f0b7423 */ /* 0x002fe2000000010c */
[----:B0-----:R-:W-:-:S03]  /*30d0*/  FFMA R28, R30, R10, R27 ;  /* 0x0000000a1e1c7223 */ /* 0x001fc6000000001b */
[----:B------:R-:W-:Y:S01]  /*30e0*/  FFMA R10, R12, R11, R12 ;  /* 0x0000000b0c0a7223 */ /* 0x000fe2000000000c */
[----:B------:R-:W0:Y:S03]  /*30f0*/  FCHK P0, R28, R31 ;  /* 0x0000001f1c007302 */ /* 0x000e260000000000 */
[----:B------:R-:W-:-:S04]  /*3100*/  FFMA R11, R10, R28, RZ ;  /* 0x0000001c0a0b7223 */ /* 0x000fc800000000ff */
[----:B------:R-:W-:-:S04]  /*3110*/  FFMA R12, -R31, R11, R28 ;  /* 0x0000000b1f0c7223 */ /* 0x000fc8000000011c */
[----:B------:R-:W-:Y:S01]  /*3120*/  FFMA R11, R10, R12, R11 ;  /* 0x0000000c0a0b7223 */ /* 0x000fe2000000000b */
[----:B0-----:R-:W-:Y:S06]  /*3130*/  @!P0 BRA `(.L_x_39) ;  /* 0x0000000000108947 */ /* 0x001fec0003800000 */
[----:B------:R-:W-:Y:S01]  /*3140*/  IMAD.MOV.U32 R10, RZ, RZ, R28 ;  /* 0x000000ffff0a7224 */ /* 0x000fe200078e001c */
[----:B------:R-:W-:-:S07]  /*3150*/  MOV R13, 0x3170 ;  /* 0x00003170000d7802 */ /* 0x000fce0000000f00 */
[----:B------:R-:W-:Y:S05]  /*3160*/  CALL.REL.NOINC `($__internal_0_$__cuda_sm3x_div_rn_noftz_f32_slowpath) ;  /* 0x0000000c007c7944 */ /* 0x000fea0003c00000 */
[----:B------:R-:W-:-:S07]  /*3170*/  IMAD.MOV.U32 R11, RZ, RZ, R12 ;  /* 0x000000ffff0b7224 */ /* 0x000fce00078e000c */
.L_x_39:
[----:B------:R-:W-:Y:S05]  /*3180*/  BSYNC.RECONVERGENT B4 ;  /* 0x0000000000047941 */ /* 0x000fea0003800200 */
.L_x_38:
[----:B------:R0:W-:Y:S01]  /*3190*/  STS [R6], R11 ;  /* 0x0000000b06007388 */ /* 0x0001e20000000800 */
[----:B------:R-:W-:Y:S01]  /*31a0*/  MOV R15, R3 ;  /* 0x00000003000f7202 */ /* 0x000fe20000000f00 */
[----:B------:R-:W-:Y:S06]  /*31b0*/  @!P5 BRA `(.L_x_37) ;  /* 0x000000000098d947 */ /* 0x000fec0003800000 */
[----:B------:R-:W1:Y:S01]  /*31c0*/  LDS R10, [R6+0x80] ;  /* 0x00008000060a7984 */ /* 0x000e620000000800 */
[----:B------:R-:W0:Y:S01]  /*31d0*/  MUFU.RCP R12, R31 ;  /* 0x0000001f000c7308 */ /* 0x000e220000001000 */
[----:B------:R-:W-:Y:S01]  /*31e0*/  BSSY.RECONVERGENT B4, `(.L_x_40) ;  /* 0x000000e000047945 */ /* 0x000fe20003800200 */
[----:B------:R-:W-:Y:S01]  /*31f0*/  ISETP.NE.AND P5, PT, R14, 0x20, PT ;  /* 0x000000200e00780c */ /* 0x000fe20003fa5270 */
[----:B0-----:R-:W-:Y:S01]  /*3200*/  FFMA R11, -R31, R12, 1 ;  /* 0x3f8000001f0b7423 */ /* 0x001fe2000000010c */
[----:B-1----:R-:W-:-:S03]  /*3210*/  FFMA R28, R30, R10, R27 ;  /* 0x0000000a1e1c7223 */ /* 0x002fc6000000001b */
        /* <DEDUP_REMOVED lines=10> */
.L_x_41:
[----:B------:R-:W-:Y:S05]  /*32c0*/  BSYNC.RECONVERGENT B4 ;  /* 0x0000000000047941 */ /* 0x000fea0003800200 */
.L_x_40:
[----:B------:R1:W-:Y:S01]  /*32d0*/  STS [R6+0x80], R11 ;  /* 0x0000800b06007388 */ /* 0x0003e20000000800 */
[----:B------:R-:W-:Y:S01]  /*32e0*/  MOV R15, R4 ;  /* 0x00000004000f7202 */ /* 0x000fe20000000f00 */
[----:B------:R-:W-:Y:S06]  /*32f0*/  @!P5 BRA `(.L_x_37) ;  /* 0x000000000048d947 */ /* 0x000fec0003800000 */
[----:B------:R-:W0:Y:S01]  /*3300*/  LDS R10, [R6+0x100] ;  /* 0x00010000060a7984 */ /* 0x000e220000000800 */
[----:B------:R-:W1:Y:S01]  /*3310*/  MUFU.RCP R12, R31 ;  /* 0x0000001f000c7308 */ /* 0x000e620000001000 */
[----:B------:R-:W-:Y:S01]  /*3320*/  BSSY.RECONVERGENT B4, `(.L_x_42) ;  /* 0x000000d000047945 */ /* 0x000fe20003800200 */
[----:B-1----:R-:W-:Y:S01]  /*3330*/  FFMA R11, -R31, R12, 1 ;  /* 0x3f8000001f0b7423 */ /* 0x002fe2000000010c */
[----:B0-----:R-:W-:-:S03]  /*3340*/  FFMA R14, R30, R10, R27 ;  /* 0x0000000a1e0e7223 */ /* 0x001fc6000000001b */
[----:B------:R-:W-:Y:S02]  /*3350*/  FFMA R10, R12, R11, R12 ;  /* 0x0000000b0c0a7223 */ /* 0x000fe4000000000c */
[----:B------:R-:W0:Y:S02]  /*3360*/  FCHK P0, R14, R31 ;  /* 0x0000001f0e007302 */ /* 0x000e240000000000 */
        /* <DEDUP_REMOVED lines=8> */
.L_x_43:
[----:B------:R-:W-:Y:S05]  /*33f0*/  BSYNC.RECONVERGENT B4 ;  /* 0x0000000000047941 */ /* 0x000fea0003800200 */
.L_x_42:
[----:B------:R2:W-:Y:S01]  /*3400*/  STS [R6+0x100], R11 ;  /* 0x0001000b06007388 */ /* 0x0005e20000000800 */
[----:B------:R-:W-:-:S07]  /*3410*/  MOV R15, R5 ;  /* 0x00000005000f7202 */ /* 0x000fce0000000f00 */
.L_x_37:
[----:B------:R-:W-:Y:S05]  /*3420*/  BSYNC.RECONVERGENT B3 ;  /* 0x0000000000037941 */ /* 0x000fea0003800200 */
.L_x_36:
[----:B------:R-:W-:-:S13]  /*3430*/  ISETP.GE.U32.AND P0, PT, R2, 0x60, PT ;  /* 0x000000600200780c */ /* 0x000fda0003f06070 */
[----:B------:R-:W-:Y:S05]  /*3440*/  @!P0 BRA `(.L_x_25) ;  /* 0x0000000400388947 */ /* 0x000fea0003800000 */
[----:B------:R-:W-:-:S07]  /*3450*/  FMUL R29, RZ, R29 ;  /* 0x0000001dff1d7220 */ /* 0x000fce0000400000 */
.L_x_52:
[----:B---3--:R-:W3:Y:S01]  /*3460*/  S2UR UR7, SR_CgaCtaId ;  /* 0x00000000000779c3 */ /* 0x008ee20000008800 */
[----:B------:R-:W-:Y:S01]  /*3470*/  UMOV UR5, 0x400 ;  /* 0x0000040000057882 */ /* 0x000fe20000000000 */
[----:B------:R-:W-:Y:S01]  /*3480*/  IMAD R14, R0, UR9, R15 ;  /* 0x00000009000e7c24 */ /* 0x000fe2000f8e020f */
[----:B------:R-:W-:Y:S01]  /*3490*/  UIADD3 UR5, UPT, UPT, UR5, 0x6000, URZ ;  /* 0x0000600005057890 */ /* 0x000fe2000fffe0ff */
[----:B------:R-:W0:Y:S01]  /*34a0*/  MUFU.RCP R12, R31 ;  /* 0x0000001f000c7308 */ /* 0x000e220000001000 */
[----:B------:R-:W-:Y:S01]  /*34b0*/  VIADD R15, R15, 0x80 ;  /* 0x000000800f0f7836 */ /* 0x000fe20000000000 */
[----:B------:R-:W-:Y:S04]  /*34c0*/  BSSY.RECONVERGENT B3, `(.L_x_44) ;  /* 0x0000011000037945 */ /* 0x000fe80003800200 */
[----:B------:R-:W-:Y:S01]  /*34d0*/  ISETP.GE.AND P5, PT, R15, UR9, PT ;  /* 0x000000090f007c0c */ /* 0x000fe2000bfa6270 */
[----:B012---:R-:W-:Y:S01]  /*34e0*/  FFMA R11, -R31, R12, 1 ;  /* 0x3f8000001f0b7423 */ /* 0x007fe2000000010c */
[----:B---3--:R-:W-:-:S06]  /*34f0*/  ULEA UR5, UR7, UR5, 0x18 ;  /* 0x0000000507057291 */ /* 0x008fcc000f8ec0ff */
[----:B------:R-:W-:-:S05]  /*3500*/  LEA R14, R14, UR5, 0x2 ;  /* 0x000000050e0e7c11 */ /* 0x000fca000f8e10ff */
[----:B------:R-:W0:Y:S02]  /*3510*/  LDS R10, [R14] ;  /* 0x000000000e0a7984 */ /* 0x000e240000000800 */
[----:B0-----:R-:W-:Y:S01]  /*3520*/  FFMA R28, R30, R10, R29 ;  /* 0x0000000a1e1c7223 */ /* 0x001fe2000000001d */
[----:B------:R-:W-:-:S03]  /*3530*/  FFMA R10, R12, R11, R12 ;  /* 0x0000000b0c0a7223 */ /* 0x000fc6000000000c */
[----:B------:R-:W0:Y:S01]  /*3540*/  FCHK P0, R28, R31 ;  /* 0x0000001f1c007302 */ /* 0x000e220000000000 */
[----:B------:R-:W-:-:S04]  /*3550*/  FFMA R11, R10, R28, RZ ;  /* 0x0000001c0a0b7223 */ /* 0x000fc800000000ff */
[----:B------:R-:W-:-:S04]  /*3560*/  FFMA R12, -R31, R11, R28 ;  /* 0x0000000b1f0c7223 */ /* 0x000fc8000000011c */
[----:B------:R-:W-:Y:S01]  /*3570*/  FFMA R11, R10, R12, R11 ;  /* 0x0000000c0a0b7223 */ /* 0x000fe2000000000b */
[----:B0-----:R-:W-:Y:S06]  /*3580*/  @!P0 BRA `(.L_x_45) ;  /* 0x0000000000108947 */ /* 0x001fec0003800000 */
[----:B------:R-:W-:Y:S01]  /*3590*/  IMAD.MOV.U32 R10, RZ, RZ, R28 ;  /* 0x000000ffff0a7224 */ /* 0x000fe200078e001c */
[----:B------:R-:W-:-:S07]  /*35a0*/  MOV R13, 0x35c0 ;  /* 0x000035c0000d7802 */ /* 0x000fce0000000f00 */
[----:B------:R-:W-:Y:S05]  /*35b0*/  CALL.REL.NOINC `($__internal_0_$__cuda_sm3x_div_rn_noftz_f32_slowpath) ;  /* 0x0000000800687944 */ /* 0x000fea0003c00000 */
[----:B------:R-:W-:-:S07]  /*35c0*/  MOV R11, R12 ;  /* 0x0000000c000b7202 */ /* 0x000fce0000000f00 */
.L_x_45:
[----:B------:R-:W-:Y:S05]  /*35d0*/  BSYNC.RECONVERGENT B3 ;  /* 0x0000000000037941 */ /* 0x000fea0003800200 */
.L_x_44:
[----:B------:R-:W0:Y:S01]  /*35e0*/  LDS R10, [R14+0x80] ;  /* 0x000080000e0a7984 */ /* 0x000e220000000800 */
[----:B------:R-:W1:Y:S01]  /*35f0*/  MUFU.RCP R12, R31 ;  /* 0x0000001f000c7308 */ /* 0x000e620000001000 */
[----:B------:R-:W-:Y:S02]  /*3600*/  BSSY.RECONVERGENT B3, `(.L_x_46) ;  /* 0x000000e000037945 */ /* 0x000fe40003800200 */
[----:B------:R2:W-:Y:S01]  /*3610*/  STS [R14], R11 ;  /* 0x0000000b0e007388 */ /* 0x0005e20000000800 */
[----:B-1----:R-:W-:Y:S01]  /*3620*/  FFMA R13, -R31, R12, 1 ;  /* 0x3f8000001f0d7423 */ /* 0x002fe2000000010c */
[----:B0-----:R-:W-:-:S03]  /*3630*/  FFMA R28, R30, R10, R29 ;  /* 0x0000000a1e1c7223 */ /* 0x001fc6000000001d */
[----:B------:R-:W-:Y:S01]  /*3640*/  FFMA R10, R12, R13, R12 ;  /* 0x0000000d0c0a7223 */ /* 0x000fe2000000000c */
[----:B------:R-:W0:Y:S03]  /*3650*/  FCHK P0, R28, R31 ;  /* 0x0000001f1c007302 */ /* 0x000e260000000000 */
[----:B------:R-:W-:-:S04]  /*3660*/  FFMA R12, R10, R28, RZ ;  /* 0x0000001c0a0c7223 */ /* 0x000fc800000000ff */
[----:B------:R-:W-:-:S04]  /*3670*/  FFMA R13, -R31, R12, R28 ;  /* 0x0000000c1f0d7223 */ /* 0x000fc8000000011c */
[----:B------:R-:W-:Y:S01]  /*3680*/  FFMA R13, R10, R13, R12 ;  /* 0x0000000d0a0d7223 */ /* 0x000fe2000000000c */
[----:B0-2---:R-:W-:Y:S06]  /*3690*/  @!P0 BRA `(.L_x_47) ;  /* 0x0000000000108947 */ /* 0x005fec0003800000 */
[----:B------:R-:W-:Y:S01]  /*36a0*/  IMAD.MOV.U32 R10, RZ, RZ, R28 ;  /* 0x000000ffff0a7224 */ /* 0x000fe200078e001c */
[----:B------:R-:W-:-:S07]  /*36b0*/  MOV R13, 0x36d0 ;  /* 0x000036d0000d7802 */ /* 0x000fce0000000f00 */
[----:B------:R-:W-:Y:S05]  /*36c0*/  CALL.REL.NOINC `($__internal_0_$__cuda_sm3x_div_rn_noftz_f32_slowpath) ;  /* 0x0000000800247944 */ /* 0x000fea0003c00000 */
[----:B------:R-:W-:-:S07]  /*36d0*/  IMAD.MOV.U32 R13, RZ, RZ, R12 ;  /* 0x000000ffff0d7224 */ /* 0x000fce00078e000c */
.L_x_47:
[----:B------:R-:W-:Y:S05]  /*36e0*/  BSYNC.RECONVERGENT B3 ;  /* 0x0000000000037941 */ /* 0x000fea0003800200 */
.L_x_46:
[----:B------:R-:W0:Y:S01]  /*36f0*/  LDS R10, [R14+0x100] ;  /* 0x000100000e0a7984 */ /* 0x000e220000000800 */
[----:B------:R-:W1:Y:S01]  /*3700*/  MUFU.RCP R12, R31 ;  /* 0x0000001f000c7308 */ /* 0x000e620000001000 */
[----:B------:R-:W-:Y:S02]  /*3710*/  BSSY.RECONVERGENT B3, `(.L_x_48) ;  /* 0x000000e000037945 */ /* 0x000fe40003800200 */
[----:B------:R2:W-:Y:S01]  /*3720*/  STS [R14+0x80], R13 ;  /* 0x0000800d0e007388 */ /* 0x0005e20000000800 */
        /* <DEDUP_REMOVED lines=8> */
[----:B------:R-:W-:Y:S02]  /*37b0*/  MOV R10, R28 ;  /* 0x0000001c000a7202 */ /* 0x000fe40000000f00 */
[----:B------:R-:W-:-:S07]  /*37c0*/  MOV R13, 0x37e0 ;  /* 0x000037e0000d7802 */ /* 0x000fce0000000f00 */
[----:B------:R-:W-:Y:S05]  /*37d0*/  CALL.REL.NOINC `($__internal_0_$__cuda_sm3x_div_rn_noftz_f32_slowpath) ;  /* 0x0000000400e07944 */ /* 0x000fea0003c00000 */
[----:B------:R-:W-:-:S07]  /*37e0*/  IMAD.MOV.U32 R11, RZ, RZ, R12 ;  /* 0x000000ffff0b7224 */ /* 0x000fce00078e000c */
.L_x_49:
[----:B------:R-:W-:Y:S05]  /*37f0*/  BSYNC.RECONVERGENT B3 ;  /* 0x0000000000037941 */ /* 0x000fea0003800200 */
.L_x_48:
        /* <DEDUP_REMOVED lines=15> */
[----:B------:R-:W-:-:S07]  /*38f0*/  MOV R13, R12 ;  /* 0x0000000c000d7202 */ /* 0x000fce0000000f00 */
.L_x_51:
[----:B------:R-:W-:Y:S05]  /*3900*/  BSYNC.RECONVERGENT B3 ;  /* 0x0000000000037941 */ /* 0x000fea0003800200 */
.L_x_50:
[----:B------:R3:W-:Y:S01]  /*3910*/  STS [R14+0x180], R13 ;  /* 0x0001800d0e007388 */ /* 0x0007e20000000800 */
[----:B------:R-:W-:Y:S05]  /*3920*/  @!P5 BRA `(.L_x_52) ;  /* 0xfffffff800ccd947 */ /* 0x000fea000383ffff */
.L_x_25:
[----:B------:R-:W-:Y:S05]  /*3930*/  BSYNC.RECONVERGENT B0 ;  /* 0x0000000000007941 */ /* 0x000fea0003800200 */
.L_x_24:
[----:B------:R4:W-:Y:S01]  /*3940*/  @!P1 STS [R7], R32 ;  /* 0x0000002007009388 */ /* 0x0009e20000000800 */
[----:B------:R-:W-:-:S03]  /*3950*/  VIADD R21, R21, 0xffffffe0 ;  /* 0xffffffe015157836 */ /* 0x000fc60000000000 */
[----:B------:R4:W-:Y:S01]  /*3960*/  @!P1 STS [R8], R31 ;  /* 0x0000001f08009388 */ /* 0x0009e20000000800 */
[----:B------:R-:W-:Y:S06]  /*3970*/  BAR.SYNC.DEFER_BLOCKING 0x0 ;  /* 0x0000000000007b1d */ /* 0x000fec0000010000 */
[----:B------:R-:W-:Y:S05]  /*3980*/  @P6 BRA `(.L_x_53) ;  /* 0xffffffd0001c6947 */ /* 0x000fea000383ffff */
.L_x_7:
[----:B------:R-:W5:Y:S01]  /*3990*/  LDCU UR7, c[0x0][0x3b4] ;  /* 0x00007680ff0777ac */ /* 0x000f620008000800 */
[C---:B------:R-:W-:Y:S01]  /*39a0*/  ISETP.NE.AND P0, PT, R26.reuse, RZ, PT ;  /* 0x000000ff1a00720c */ /* 0x040fe20003f05270 */
[----:B------:R-:W-:Y:S01]  /*39b0*/  BSSY.RECONVERGENT B0, `(.L_x_54) ;  /* 0x0000016000007945 */ /* 0x000fe20003800200 */
[----:B-----5:R-:W-:-:S11]  /*39c0*/  ISETP.GE.AND P1, PT, R26, UR7, PT ;  /* 0x000000071a007c0c */ /* 0x020fd6000bf26270 */
[----:B------:R-:W-:Y:S05]  /*39d0*/  @P0 BRA `(.L_x_55) ;  /* 0x00000000004c0947 */ /* 0x000fea0003800000 */
[----:B------:R-:W4:Y:S01]  /*39e0*/  S2R R0, SR_TID.Y ;  /* 0x0000000000007919 */ /* 0x000f220000002200 */
[----:B------:R-:W5:Y:S01]  /*39f0*/  S2UR UR6, SR_CgaCtaId ;  /* 0x00000000000679c3 */ /* 0x000f620000008800 */
[----:B------:R-:W-:Y:S02]  /*3a00*/  UMOV UR4, 0x400 ;  /* 0x0000040000047882 */ /* 0x000fe40000000000 */
[----:B------:R-:W-:Y:S01]  /*3a10*/  UIADD3 UR5, UPT, UPT, UR4, 0x8000, URZ ;  /* 0x0000800004057890 */ /* 0x000fe2000fffe0ff */
[----:B012---:R-:W0:Y:S01]  /*3a20*/  S2R R11, SR_CTAID.Y ;  /* 0x00000000000b7919 */ /* 0x007e220000002600 */
[----:B------:R-:W-:-:S03]  /*3a30*/  UIADD3 UR4, UPT, UPT, UR4, 0x8080, URZ ;  /* 0x0000808004047890 */ /* 0x000fc6000fffe0ff */
[----:B------:R-:W1:Y:S08]  /*3a40*/  LDC.64 R2, c[0x0][0x3a0] ;  /* 0x0000e800ff027b82 */ /* 0x000e700000000a00 */
[----:B------:R-:W2:Y:S01]  /*3a50*/  LDC.64 R4, c[0x0][0x3a8] ;  /* 0x0000ea00ff047b82 */ /* 0x000ea20000000a00 */
[----:B-----5:R-:W-:Y:S02]  /*3a60*/  ULEA UR5, UR6, UR5, 0x18 ;  /* 0x0000000506057291 */ /* 0x020fe4000f8ec0ff */
[----:B------:R-:W-:-:S04]  /*3a70*/  ULEA UR4, UR6, UR4, 0x18 ;  /* 0x0000000406047291 */ /* 0x000fc8000f8ec0ff */
[C---:B----4-:R-:W-:Y:S02]  /*3a80*/  LEA R7, R0.reuse, UR5, 0x2 ;  /* 0x0000000500077c11 */ /* 0x050fe4000f8e10ff */
[----:B------:R-:W-:Y:S01]  /*3a90*/  LEA R9, R0, UR4, 0x2 ;  /* 0x0000000400097c11 */ /* 0x000fe2000f8e10ff */
[----:B0-----:R-:W-:-:S03]  /*3aa0*/  IMAD R11, R11, 0x20, R0 ;  /* 0x000000200b0b7824 */ /* 0x001fc600078e0200 */
[----:B------:R-:W0:Y:S01]  /*3ab0*/  LDS R7, [R7] ;  /* 0x0000000007077984 */ /* 0x000e220000000800 */
[----:B-1----:R-:W-:-:S03]  /*3ac0*/  IMAD.WIDE.U32 R2, R11, 0x4, R2 ;  /* 0x000000040b027825 */ /* 0x002fc600078e0002 */
[----:B------:R-:W1:Y:S01]  /*3ad0*/  LDS R9, [R9] ;  /* 0x0000000009097984 */ /* 0x000e620000000800 */
[----:B--2---:R-:W-:-:S03]  /*3ae0*/  IMAD.WIDE.U32 R4, R11, 0x4, R4 ;  /* 0x000000040b047825 */ /* 0x004fc600078e0004 */
[----:B0-----:R0:W-:Y:S04]  /*3af0*/  STG.E desc[UR14][R2.64], R7 ;  /* 0x0000000702007986 */ /* 0x0011e8000c10190e */
[----:B-1----:R0:W-:Y:S02]  /*3b00*/  STG.E desc[UR14][R4.64], R9 ;  /* 0x0000000904007986 */ /* 0x0021e4000c10190e */
.L_x_55:
[----:B------:R-:W-:Y:S05]  /*3b10*/  BSYNC.RECONVERGENT B0 ;  /* 0x0000000000007941 */ /* 0x000fea0003800200 */
.L_x_54:
[----:B------:R-:W-:Y:S05]  /*3b20*/  @P1 EXIT ;  /* 0x000000000000194d */ /* 0x000fea0003800000 */
[----:B------:R-:W-:Y:S01]  /*3b30*/  LOP3.LUT R0, RZ, R26, RZ, 0x33, !PT ;  /* 0x0000001aff007212 */ /* 0x000fe200078e33ff */
[----:B012---:R-:W0:Y:S01]  /*3b40*/  S2R R11, SR_TID.Y ;  /* 0x00000000000b7919 */ /* 0x007e220000002200 */
[----:B------:R-:W-:Y:S02]  /*3b50*/  BSSY.RECONVERGENT B0, `(.L_x_56) ;  /* 0x000001e000007945 */ /* 0x000fe40003800200 */
[----:B------:R-:W-:Y:S01]  /*3b60*/  IADD3 R0, PT, PT, R0, UR7, RZ ;  /* 0x0000000700007c10 */ /* 0x000fe2000fffe0ff */
[----:B----4-:R-:W1:Y:S03]  /*3b70*/  S2R R8, SR_CTAID.Y ;  /* 0x0000000000087919 */ /* 0x010e660000002600 */
[C---:B------:R-:W-:Y:S02]  /*3b80*/  LOP3.LUT R2, R0.reuse, 0x60, RZ, 0xc0, !PT ;  /* 0x0000006000027812 */ /* 0x040fe400078ec0ff */
[----:B------:R-:W-:-:S02]  /*3b90*/  ISETP.GE.U32.AND P1, PT, R0, 0x60, PT ;  /* 0x000000600000780c */ /* 0x000fc40003f26070 */
[----:B------:R-:W-:-:S13]  /*3ba0*/  ISETP.NE.AND P0, PT, R2, 0x60, PT ;  /* 0x000000600200780c */ /* 0x000fda0003f05270 */
[----:B------:R-:W-:Y:S05]  /*3bb0*/  @!P0 BRA `(.L_x_57) ;  /* 0x00000000005c8947 */ /* 0x000fea0003800000 */
[----:B------:R-:W2:Y:S01]  /*3bc0*/  S2UR UR5, SR_CgaCtaId ;  /* 0x00000000000579c3 */ /* 0x000ea20000008800 */
[----:B------:R-:W-:Y:S01]  /*3bd0*/  LEA.HI R0, R0, 0x1, RZ, 0x1b ;  /* 0x0000000100007811 */ /* 0x000fe200078fd8ff */
[----:B------:R-:W-:Y:S01]  /*3be0*/  UMOV UR4, 0x400 ;  /* 0x0000040000047882 */ /* 0x000fe20000000000 */
[----:B01----:R-:W-:Y:S01]  /*3bf0*/  LEA R7, R8, R11, 0x5 ;  /* 0x0000000b08077211 */ /* 0x003fe200078e28ff */
[----:B------:R-:W-:Y:S01]  /*3c00*/  UIADD3 UR4, UPT, UPT, UR4, 0x6000, URZ ;  /* 0x0000600004047890 */ /* 0x000fe2000fffe0ff */
[--C-:B------:R-:W-:Y:S02]  /*3c10*/  IMAD R9, R11, UR7, R26.reuse ;  /* 0x000000070b097c24 */ /* 0x100fe4000f8e021a */
[C---:B------:R-:W-:Y:S01]  /*3c20*/  IMAD.SHL.U32 R2, R0.reuse, 0x20, RZ ;  /* 0x0000002000027824 */ /* 0x040fe200078e00ff */
[----:B------:R-:W0:Y:S01]  /*3c30*/  LDC.64 R4, c[0x0][0x398] ;  /* 0x0000e600ff047b82 */ /* 0x000e220000000a00 */
[----:B------:R-:W-:Y:S01]  /*3c40*/  LOP3.LUT R0, R0, 0x3, RZ, 0xc0, !PT ;  /* 0x0000000300007812 */ /* 0x000fe200078ec0ff */
[----:B------:R-:W-:-:S02]  /*3c50*/  IMAD R7, R7, UR7, R26 ;  /* 0x0000000707077c24 */ /* 0x000fc4000f8e021a */
[----:B------:R-:W-:Y:S02]  /*3c60*/  LOP3.LUT R3, R2, 0x60, RZ, 0xc0, !PT ;  /* 0x0000006002037812 */ /* 0x000fe400078ec0ff */
[----:B------:R-:W-:-:S03]  /*3c70*/  IADD3 R6, PT, PT, -R0, RZ, RZ ;  /* 0x000000ff00067210 */ /* 0x000fc60007ffe1ff */
[----:B------:R-:W-:Y:S01]  /*3c80*/  IMAD.IADD R26, R26, 0x1, R3 ;  /* 0x000000011a1a7824 */ /* 0x000fe200078e0203 */
[----:B--2---:R-:W-:-:S06]  /*3c90*/  ULEA UR4, UR5, UR4, 0x18 ;  /* 0x0000000405047291 */ /* 0x004fcc000f8ec0ff */
[----:B------:R-:W-:-:S07]  /*3ca0*/  LEA R0, R9, UR4, 0x2 ;  /* 0x0000000409007c11 */ /* 0x000fce000f8e10ff */
.L_x_58:
[----:B--2---:R1:W2:Y:S01]  /*3cb0*/  LDS R9, [R0] ;  /* 0x0000000000097984 */ /* 0x0042a20000000800 */
[C---:B0-----:R-:W-:Y:S01]  /*3cc0*/  IMAD.WIDE.U32 R2, R7.reuse, 0x4, R4 ;  /* 0x0000000407027825 */ /* 0x041fe200078e0004 */
[----:B------:R-:W-:-:S03]  /*3cd0*/  IADD3 R7, PT, PT, R7, 0x20, RZ ;  /* 0x0000002007077810 */ /* 0x000fc60007ffe0ff */
[----:B------:R-:W-:Y:S02]  /*3ce0*/  VIADD R6, R6, 0x1 ;  /* 0x0000000106067836 */ /* 0x000fe40000000000 */
[----:B-1----:R-:W-:-:S03]  /*3cf0*/  VIADD R0, R0, 0x80 ;  /* 0x0000008000007836 */ /* 0x002fc60000000000 */
[----:B------:R-:W-:Y:S01]  /*3d00*/  ISETP.NE.AND P0, PT, R6, RZ, PT ;  /* 0x000000ff0600720c */ /* 0x000fe20003f05270 */
[----:B--2---:R2:W-:-:S12]  /*3d10*/  STG.E desc[UR14][R2.64], R9 ;  /* 0x0000000902007986 */ /* 0x0045d8000c10190e */
[----:B------:R-:W-:Y:S05]  /*3d20*/  @P0 BRA `(.L_x_58) ;  /* 0xfffffffc00e00947 */ /* 0x000fea000383ffff */
.L_x_57:
[----:B------:R-:W-:Y:S05]  /*3d30*/  BSYNC.RECONVERGENT B0 ;  /* 0x0000000000007941 */ /* 0x000fea0003800200 */
.L_x_56:
[----:B------:R-:W-:Y:S05]  /*3d40*/  @!P1 EXIT ;  /* 0x000000000000994d */ /* 0x000fea0003800000 */
[----:B------:R-:W4:Y:S01]  /*3d50*/  S2UR UR5, SR_CgaCtaId ;  /* 0x00000000000579c3 */ /* 0x000f220000008800 */
[----:B------:R-:W-:Y:S01]  /*3d60*/  UMOV UR4, 0x400 ;  /* 0x0000040000047882 */ /* 0x000fe20000000000 */
[----:B0-----:R-:W-:Y:S01]  /*3d70*/  IMAD R0, R11, UR7, R26 ;  /* 0x000000070b007c24 */ /* 0x001fe2000f8e021a */
[----:B------:R-:W-:Y:S01]  /*3d80*/  UIADD3 UR4, UPT, UPT, UR4, 0x6000, URZ ;  /* 0x0000600004047890 */ /* 0x000fe2000fffe0ff */
[----:B-1----:R-:W-:-:S04]  /*3d90*/  LEA R11, R8, R11, 0x5 ;  /* 0x0000000b080b7211 */ /* 0x002fc800078e28ff */
[----:B--2---:R-:W0:Y:S01]  /*3da0*/  LDC.64 R2, c[0x0][0x398] ;  /* 0x0000e600ff027b82 */ /* 0x004e220000000a00 */
[----:B---3--:R-:W-:Y:S02]  /*3db0*/  IMAD R13, R11, UR7, R26 ;  /* 0x000000070b0d7c24 */ /* 0x008fe4000f8e021a */
[----:B------:R-:W-:Y:S01]  /*3dc0*/  VIADD R26, R26, 0x40 ;  /* 0x000000401a1a7836 */ /* 0x000fe20000000000 */
[----:B----4-:R-:W-:-:S06]  /*3dd0*/  ULEA UR4, UR5, UR4, 0x18 ;  /* 0x0000000405047291 */ /* 0x010fcc000f8ec0ff */
[----:B------:R-:W-:-:S04]  /*3de0*/  LEA R0, R0, UR4, 0x2 ;  /* 0x0000000400007c11 */ /* 0x000fc8000f8e10ff */
[----:B------:R-:W-:-:S07]  /*3df0*/  IADD3 R0, PT, PT, R0, 0x100, RZ ;  /* 0x0000010000007810 */ /* 0x000fce0007ffe0ff */
.L_x_59:
[----:B-1----:R-:W1:Y:S01]  /*3e00*/  LDS R15, [R0+-0x100] ;  /* 0xffff0000000f7984 */ /* 0x002e620000000800 */
[C---:B------:R-:W-:Y:S01]  /*3e10*/  VIADD R7, R13.reuse, 0x20 ;  /* 0x000000200d077836 */ /* 0x040fe20000000000 */
[C---:B------:R-:W-:Y:S01]  /*3e20*/  IADD3 R9, PT, PT, R13.reuse, 0x40, RZ ;  /* 0x000000400d097810 */ /* 0x040fe20007ffe0ff */
[C---:B------:R-:W-:Y:S01]  /*3e30*/  VIADD R11, R13.reuse, 0x60 ;  /* 0x000000600d0b7836 */ /* 0x040fe20000000000 */
[----:B------:R-:W2:Y:S01]  /*3e40*/  LDS R17, [R0+-0x80] ;  /* 0xffff800000117984 */ /* 0x000ea20000000800 */
[--C-:B0-----:R-:W-:Y:S01]  /*3e50*/  IMAD.WIDE.U32 R4, R13, 0x4, R2.reuse ;  /* 0x000000040d047825 */ /* 0x101fe200078e0002 */
[----:B------:R-:W-:Y:S02]  /*3e60*/  IADD3 R12, PT, PT, R26, 0x40, RZ ;  /* 0x000000401a0c7810 */ /* 0x000fe40007ffe0ff */
[----:B------:R-:W0:Y:S01]  /*3e70*/  LDS R19, [R0] ;  /* 0x0000000000137984 */ /* 0x000e220000000800 */
[----:B------:R-:W-:Y:S01]  /*3e80*/  IMAD.WIDE.U32 R6, R7, 0x4, R2 ;  /* 0x0000000407067825 */ /* 0x000fe200078e0002 */
[----:B------:R-:W-:-:S02]  /*3e90*/  ISETP.GE.AND P0, PT, R12, UR7, PT ;  /* 0x000000070c007c0c */ /* 0x000fc4000bf06270 */
[----:B------:R3:W4:Y:S01]  /*3ea0*/  LDS R21, [R0+0x80] ;  /* 0x0000800000157984 */ /* 0x0007220000000800 */
[----:B------:R-:W-:Y:S01]  /*3eb0*/  IMAD.WIDE.U32 R8, R9, 0x4, R2 ;  /* 0x0000000409087825 */ /* 0x000fe200078e0002 */
[----:B------:R-:W-:-:S03]  /*3ec0*/  IADD3 R13, PT, PT, R13, 0x80, RZ ;  /* 0x000000800d0d7810 */ /* 0x000fc60007ffe0ff */
[----:B------:R-:W-:-:S04]  /*3ed0*/  IMAD.WIDE.U32 R10, R11, 0x4, R2 ;  /* 0x000000040b0a7825 */ /* 0x000fc800078e0002 */
[----:B------:R-:W-:Y:S02]  /*3ee0*/  VIADD R26, R26, 0x80 ;  /* 0x000000801a1a7836 */ /* 0x000fe40000000000 */
[----:B---3--:R-:W-:Y:S01]  /*3ef0*/  VIADD R0, R0, 0x200 ;  /* 0x0000020000007836 */ /* 0x008fe20000000000 */
[----:B-1----:R1:W-:Y:S04]  /*3f00*/  STG.E desc[UR14][R4.64], R15 ;  /* 0x0000000f04007986 */ /* 0x0023e8000c10190e */
[----:B--2---:R1:W-:Y:S04]  /*3f10*/  STG.E desc[UR14][R6.64], R17 ;  /* 0x0000001106007986 */ /* 0x0043e8000c10190e */
[----:B0-----:R1:W-:Y:S04]  /*3f20*/  STG.E desc[UR14][R8.64], R19 ;  /* 0x0000001308007986 */ /* 0x0013e8000c10190e */
[----:B----4-:R1:W-:Y:S01]  /*3f30*/  STG.E desc[UR14][R10.64], R21 ;  /* 0x000000150a007986 */ /* 0x0103e2000c10190e */
[----:B------:R-:W-:Y:S05]  /*3f40*/  @!P0 BRA `(.L_x_59) ;  /* 0xfffffffc00ac8947 */ /* 0x000fea000383ffff */
[----:B------:R-:W-:Y:S05]  /*3f50*/  EXIT ;  /* 0x000000000000794d */ /* 0x000fea0003800000 */
        .weak           $__internal_0_$__cuda_sm3x_div_rn_noftz_f32_slowpath
        .type           $__internal_0_$__cuda_sm3x_div_rn_noftz_f32_slowpath,@function
        .size           $__internal_0_$__cuda_sm3x_div_rn_noftz_f32_slowpath,(.L_x_72 - $__internal_0_$__cuda_sm3x_div_rn_noftz_f32_slowpath)
$__internal_0_$__cuda_sm3x_div_rn_noftz_f32_slowpath:
[----:B------:R-:W-:Y:S01]  /*3f60*/  SHF.R.U32.HI R12, RZ, 0x17, R31 ;  /* 0x00000017ff0c7819 */ /* 0x000fe2000001161f */
[----:B------:R-:W-:Y:S01]  /*3f70*/  BSSY.RECONVERGENT B1, `(.L_x_60) ;  /* 0x0000063000017945 */ /* 0x000fe20003800200 */
[----:B------:R-:W-:Y:S02]  /*3f80*/  SHF.R.U32.HI R39, RZ, 0x17, R10 ;  /* 0x00000017ff277819 */ /* 0x000fe4000001160a */
[----:B------:R-:W-:Y:S02]  /*3f90*/  LOP3.LUT R12, R12, 0xff, RZ, 0xc0, !PT ;  /* 0x000000ff0c0c7812 */ /* 0x000fe400078ec0ff */
[----:B------:R-:W-:Y:S02]  /*3fa0*/  LOP3.LUT R39, R39, 0xff, RZ, 0xc0, !PT ;  /* 0x000000ff27277812 */ /* 0x000fe400078ec0ff */
[----:B------:R-:W-:Y:S02]  /*3fb0*/  IADD3 R38, PT, PT, R12, -0x1, RZ ;  /* 0xffffffff0c267810 */ /* 0x000fe40007ffe0ff */
[----:B------:R-:W-:Y:S01]  /*3fc0*/  MOV R41, R31 ;  /* 0x0000001f00297202 */ /* 0x000fe20000000f00 */
[----:B------:R-:W-:Y:S01]  /*3fd0*/  VIADD R36, R39, 0xffffffff ;  /* 0xffffffff27247836 */ /* 0x000fe20000000000 */
[----:B------:R-:W-:-:S04]  /*3fe0*/  ISETP.GT.U32.AND P0, PT, R38, 0xfd, PT ;  /* 0x000000fd2600780c */ /* 0x000fc80003f04070 */
[----:B------:R-:W-:-:S13]  /*3ff0*/  ISETP.GT.U32.OR P0, PT, R36, 0xfd, P0 ;  /* 0x000000fd2400780c */ /* 0x000fda0000704470 */
[----:B------:R-:W-:Y:S01]  /*4000*/  @!P0 IMAD.MOV.U32 R11, RZ, RZ, RZ ;  /* 0x000000ffff0b8224 */ /* 0x000fe200078e00ff */
[----:B------:R-:W-:Y:S06]  /*4010*/  @!P0 BRA `(.L_x_61) ;  /* 0x00000000005c8947 */ /* 0x000fec0003800000 */
[----:B------:R-:W-:Y:S02]  /*4020*/  FSETP.GTU.FTZ.AND P0, PT, |R10|, +INF , PT ;  /* 0x7f8000000a00780b */ /* 0x000fe40003f1c200 */
[----:B------:R-:W-:-:S04]  /*4030*/  FSETP.GTU.FTZ.AND P2, PT, |R31|, +INF , PT ;  /* 0x7f8000001f00780b */ /* 0x000fc80003f5c200 */
[----:B------:R-:W-:-:S13]  /*4040*/  PLOP3.LUT P0, PT, P0, P2, PT, 0xf8, 0x8f ;  /* 0x00000000008f781c */ /* 0x000fda0000705f70 */
[----:B------:R-:W-:Y:S05]  /*4050*/  @P0 BRA `(.L_x_62) ;  /* 0x00000004004c0947 */ /* 0x000fea0003800000 */
[----:B------:R-:W-:-:S13]  /*4060*/  LOP3.LUT P0, RZ, R41, 0x7fffffff, R10, 0xc8, !PT ;  /* 0x7fffffff29ff7812 */ /* 0x000fda000780c80a */
[----:B------:R-:W-:Y:S05]  /*4070*/  @!P0 BRA `(.L_x_63) ;  /* 0x00000004003c8947 */ /* 0x000fea0003800000 */
[C---:B------:R-:W-:Y:S02]  /*4080*/  FSETP.NEU.FTZ.AND P0, PT, |R10|.reuse, +INF , PT ;  /* 0x7f8000000a00780b */ /* 0x040fe40003f1d200 */
[----:B------:R-:W-:Y:S02]  /*4090*/  FSETP.NEU.FTZ.AND P3, PT, |R31|, +INF , PT ;  /* 0x7f8000001f00780b */ /* 0x000fe40003f7d200 */
[----:B------:R-:W-:-:S11]  /*40a0*/  FSETP.NEU.FTZ.AND P2, PT, |R10|, +INF , PT ;  /* 0x7f8000000a00780b */ /* 0x000fd60003f5d200 */
[----:B------:R-:W-:Y:S05]  /*40b0*/  @!P3 BRA !P0, `(.L_x_63) ;  /* 0x00000004002cb947 */ /* 0x000fea0004000000 */
[----:B------:R-:W-:-:S04]  /*40c0*/  LOP3.LUT P0, RZ, R10, 0x7fffffff, RZ, 0xc0, !PT ;  /* 0x7fffffff0aff7812 */ /* 0x000fc8000780c0ff */
[----:B------:R-:W-:-:S13]  /*40d0*/  PLOP3.LUT P0, PT, P3, P0, PT, 0x2f, 0xf2 ;  /* 0x0000000000f2781c */ /* 0x000fda0001f00577 */
[----:B------:R-:W-:Y:S05]  /*40e0*/  @P0 BRA `(.L_x_64) ;  /* 0x0000000400180947 */ /* 0x000fea0003800000 */
[----:B------:R-:W-:-:S04]  /*40f0*/  LOP3.LUT P0, RZ, R41, 0x7fffffff, RZ, 0xc0, !PT ;  /* 0x7fffffff29ff7812 */ /* 0x000fc8000780c0ff */
[----:B------:R-:W-:-:S13]  /*4100*/  PLOP3.LUT P2, PT, P2, P0, PT, 0x2f, 0xf2 ;  /* 0x0000000000f2781c */ /* 0x000fda0001740577 */
[----:B------:R-:W-:Y:S05]  /*4110*/  @P2 BRA `(.L_x_65) ;  /* 0x0000000400002947 */ /* 0x000fea0003800000 */
[----:B------:R-:W-:Y:S02]  /*4120*/  ISETP.GE.AND P0, PT, R36, RZ, PT ;  /* 0x000000ff2400720c */ /* 0x000fe40003f06270 */
[----:B------:R-:W-:-:S11]  /*4130*/  ISETP.GE.AND P2, PT, R38, RZ, PT ;  /* 0x000000ff2600720c */ /* 0x000fd60003f46270 */
[----:B------:R-:W-:Y:S01]  /*4140*/  @P0 MOV R11, RZ ;  /* 0x000000ff000b0202 */ /* 0x000fe20000000f00 */
[----:B------:R-:W-:Y:S02]  /*4150*/  @!P0 IMAD.MOV.U32 R11, RZ, RZ, -0x40 ;  /* 0xffffffc0ff0b8424 */ /* 0x000fe400078e00ff */
[----:B------:R-:W-:Y:S01]  /*4160*/  @!P0 FFMA R10, R10, 1.84467440737095516160e+19, RZ ;  /* 0x5f8000000a0a8823 */ /* 0x000fe200000000ff */
[----:B------:R-:W-:Y:S02]  /*4170*/  @!P2 FFMA R41, R31, 1.84467440737095516160e+19, RZ ;  /* 0x5f8000001f29a823 */ /* 0x000fe400000000ff */
[----:B------:R-:W-:-:S07]  /*4180*/  @!P2 IADD3 R11, PT, PT, R11, 0x40, RZ ;  /* 0x000000400b0ba810 */ /* 0x000fce0007ffe0ff */
.L_x_61:
[----:B------:R-:W-:Y:S01]  /*4190*/  LEA R36, R12, 0xc0800000, 0x17 ;  /* 0xc08000000c247811 */ /* 0x000fe200078eb8ff */
[----:B------:R-:W-:Y:S01]  /*41a0*/  BSSY.RECONVERGENT B2, `(.L_x_66) ;  /* 0x0000036000027945 */ /* 0x000fe20003800200 */
[----:B------:R-:W-:-:S03]  /*41b0*/  IADD3 R39, PT, PT, R39, -0x7f, RZ ;  /* 0xffffff8127277810 */ /* 0x000fc60007ffe0ff */
[----:B------:R-:W-:Y:S02]  /*41c0*/  IMAD.IADD R38, R41, 0x1, -R36 ;  /* 0x0000000129267824 */ /* 0x000fe400078e0a24 */
[C---:B------:R-:W-:Y:S02]  /*41d0*/  IMAD R10, R39.reuse, -0x800000, R10 ;  /* 0xff800000270a7824 */ /* 0x040fe400078e020a */
[----:B------:R0:W1:Y:S01]  /*41e0*/  MUFU.RCP R36, R38 ;  /* 0x0000002600247308 */ /* 0x0000620000001000 */
[----:B------:R-:W-:Y:S01]  /*41f0*/  FADD.FTZ R43, -R38, -RZ ;  /* 0x800000ff262b7221 */ /* 0x000fe20000010100 */
[----:B0-----:R-:W-:-:S05]  /*4200*/  IADD3 R38, PT, PT, R39, 0x7f, -R12 ;  /* 0x0000007f27267810 */ /* 0x001fca0007ffe80c */
[----:B------:R-:W-:Y:S02]  /*4210*/  IMAD.IADD R39, R38, 0x1, R11 ;  /* 0x0000000126277824 */ /* 0x000fe400078e020b */
[----:B-1----:R-:W-:-:S04]  /*4220*/  FFMA R41, R36, R43, 1 ;  /* 0x3f80000024297423 */ /* 0x002fc8000000002b */
[----:B------:R-:W-:-:S04]  /*4230*/  FFMA R41, R36, R41, R36 ;  /* 0x0000002924297223 */ /* 0x000fc80000000024 */
[----:B------:R-:W-:-:S04]  /*4240*/  FFMA R36, R10, R41, RZ ;  /* 0x000000290a247223 */ /* 0x000fc800000000ff */
[----:B------:R-:W-:-:S04]  /*4250*/  FFMA R40, R43, R36, R10 ;  /* 0x000000242b287223 */ /* 0x000fc8000000000a */
[----:B------:R-:W-:-:S04]  /*4260*/  FFMA R36, R41, R40, R36 ;  /* 0x0000002829247223 */ /* 0x000fc80000000024 */
[----:B------:R-:W-:-:S04]  /*4270*/  FFMA R43, R43, R36, R10 ;  /* 0x000000242b2b7223 */ /* 0x000fc8000000000a */
[----:B------:R-:W-:-:S05]  /*4280*/  FFMA R10, R41, R43, R36 ;  /* 0x0000002b290a7223 */ /* 0x000fca0000000024 */
[----:B------:R-:W-:-:S04]  /*4290*/  SHF.R.U32.HI R12, RZ, 0x17, R10 ;  /* 0x00000017ff0c7819 */ /* 0x000fc8000001160a */
[----:B------:R-:W-:-:S04]  /*42a0*/  LOP3.LUT R12, R12, 0xff, RZ, 0xc0, !PT ;  /* 0x000000ff0c0c7812 */ /* 0x000fc800078ec0ff */
[----:B------:R-:W-:-:S05]  /*42b0*/  IADD3 R11, PT, PT, R12, R39, RZ ;  /* 0x000000270c0b7210 */ /* 0x000fca0007ffe0ff */
[----:B------:R-:W-:-:S05]  /*42c0*/  VIADD R12, R11, 0xffffffff ;  /* 0xffffffff0b0c7836 */ /* 0x000fca0000000000 */
[----:B------:R-:W-:-:S13]  /*42d0*/  ISETP.GE.U32.AND P0, PT, R12, 0xfe, PT ;  /* 0x000000fe0c00780c */ /* 0x000fda0003f06070 */
[----:B------:R-:W-:Y:S05]  /*42e0*/  @!P0 BRA `(.L_x_67) ;  /* 0x0000000000808947 */ /* 0x000fea0003800000 */
[----:B------:R-:W-:-:S13]  /*42f0*/  ISETP.GT.AND P0, PT, R11, 0xfe, PT ;  /* 0x000000fe0b00780c */ /* 0x000fda0003f04270 */
[----:B------:R-:W-:Y:S05]  /*4300*/  @P0 BRA `(.L_x_68) ;  /* 0x00000000006c0947 */ /* 0x000fea0003800000 */
[----:B------:R-:W-:-:S13]  /*4310*/  ISETP.GE.AND P0, PT, R11, 0x1, PT ;  /* 0x000000010b00780c */ /* 0x000fda0003f06270 */
[----:B------:R-:W-:Y:S05]  /*4320*/  @P0 BRA `(.L_x_69) ;  /* 0x0000000000740947 */ /* 0x000fea0003800000 */
[----:B------:R-:W-:Y:S02]  /*4330*/  ISETP.GE.AND P0, PT, R11, -0x18, PT ;  /* 0xffffffe80b00780c */ /* 0x000fe40003f06270 */
[----:B------:R-:W-:-:S11]  /*4340*/  LOP3.LUT R10, R10, 0x80000000, RZ, 0xc0, !PT ;  /* 0x800000000a0a7812 */ /* 0x000fd600078ec0ff */
[----:B------:R-:W-:Y:S05]  /*4350*/  @!P0 BRA `(.L_x_69) ;  /* 0x0000000000688947 */ /* 0x000fea0003800000 */
[-CC-:B------:R-:W-:Y:S01]  /*4360*/  FFMA.RZ R38, R41, R43.reuse, R36.reuse ;  /* 0x0000002b29267223 */ /* 0x180fe2000000c024 */
[----:B------:R-:W-:Y:S01]  /*4370*/  IADD3 R39, PT, PT, R11, 0x20, RZ ;  /* 0x000000200b277810 */ /* 0x000fe20007ffe0ff */
[-CC-:B------:R-:W-:Y:S01]  /*4380*/  FFMA.RP R12, R41, R43.reuse, R36.reuse ;  /* 0x0000002b290c7223 */ /* 0x180fe20000008024 */
[----:B------:R-:W-:Y:S01]  /*4390*/  ISETP.NE.AND P3, PT, R11, RZ, PT ;  /* 0x000000ff0b00720c */ /* 0x000fe20003f65270 */
[----:B------:R-:W-:Y:S01]  /*43a0*/  FFMA.RM R41, R41, R43, R36 ;  /* 0x0000002b29297223 */ /* 0x000fe20000004024 */
[----:B------:R-:W-:Y:S02]  /*43b0*/  LOP3.LUT R38, R38, 0x7fffff, RZ, 0xc0, !PT ;  /* 0x007fffff26267812 */ /* 0x000fe400078ec0ff */
[----:B------:R-:W-:Y:S01]  /*43c0*/  ISETP.NE.AND P0, PT, R11, RZ, PT ;  /* 0x000000ff0b00720c */ /* 0x000fe20003f05270 */
[----:B------:R-:W-:Y:S01]  /*43d0*/  IMAD.MOV R11, RZ, RZ, -R11 ;  /* 0x000000ffff0b7224 */ /* 0x000fe200078e0a0b */
[----:B------:R-:W-:Y:S02]  /*43e0*/  LOP3.LUT R38, R38, 0x800000, RZ, 0xfc, !PT ;  /* 0x0080000026267812 */ /* 0x000fe400078efcff */
[----:B------:R-:W-:-:S02]  /*43f0*/  FSETP.NEU.FTZ.AND P2, PT, R12, R41, PT ;  /* 0x000000290c00720b */ /* 0x000fc40003f5d000 */
[----:B------:R-:W-:Y:S02]  /*4400*/  SHF.L.U32 R39, R38, R39, RZ ;  /* 0x0000002726277219 */ /* 0x000fe400000006ff */
[----:B------:R-:W-:Y:S02]  /*4410*/  SEL R11, R11, RZ, P3 ;  /* 0x000000ff0b0b7207 */ /* 0x000fe40001800000 */
[----:B------:R-:W-:Y:S02]  /*4420*/  ISETP.NE.AND P0, PT, R39, RZ, P0 ;  /* 0x000000ff2700720c */ /* 0x000fe40000705270 */
[----:B------:R-:W-:Y:S02]  /*4430*/  SHF.R.U32.HI R11, RZ, R11, R38 ;  /* 0x0000000bff0b7219 */ /* 0x000fe40000011626 */
[----:B------:R-:W-:Y:S02]  /*4440*/  PLOP3.LUT P0, PT, P2, P0, PT, 0xf8, 0x8f ;  /* 0x00000000008f781c */ /* 0x000fe40001701f70 */
[----:B------:R-:W-:-:S02]  /*4450*/  SHF.R.U32.HI R39, RZ, 0x1, R11 ;  /* 0x00000001ff277819 */ /* 0x000fc4000001160b */
[----:B------:R-:W-:-:S04]  /*4460*/  SEL R12, RZ, 0x1, !P0 ;  /* 0x00000001ff0c7807 */ /* 0x000fc80004000000 */
[----:B------:R-:W-:-:S04]  /*4470*/  LOP3.LUT R12, R12, 0x1, R39, 0xf8, !PT ;  /* 0x000000010c0c7812 */ /* 0x000fc800078ef827 */
[----:B------:R-:W-:-:S04]  /*4480*/  LOP3.LUT R12, R12, R11, RZ, 0xc0, !PT ;  /* 0x0000000b0c0c7212 */ /* 0x000fc800078ec0ff */
[----:B------:R-:W-:-:S04]  /*4490*/  IADD3 R39, PT, PT, R39, R12, RZ ;  /* 0x0000000c27277210 */ /* 0x000fc80007ffe0ff */
[----:B------:R-:W-:Y:S01]  /*44a0*/  LOP3.LUT R10, R39, R10, RZ, 0xfc, !PT ;  /* 0x0000000a270a7212 */ /* 0x000fe200078efcff */
[----:B------:R-:W-:Y:S06]  /*44b0*/  BRA `(.L_x_69) ;  /* 0x0000000000107947 */ /* 0x000fec0003800000 */
.L_x_68:
[----:B------:R-:W-:-:S04]  /*44c0*/  LOP3.LUT R10, R10, 0x80000000, RZ, 0xc0, !PT ;  /* 0x800000000a0a7812 */ /* 0x000fc800078ec0ff */
[----:B------:R-:W-:Y:S01]  /*44d0*/  LOP3.LUT R10, R10, 0x7f800000, RZ, 0xfc, !PT ;  /* 0x7f8000000a0a7812 */ /* 0x000fe200078efcff */
[----:B------:R-:W-:Y:S06]  /*44e0*/  BRA `(.L_x_69) ;  /* 0x0000000000047947 */ /* 0x000fec0003800000 */
.L_x_67:
[----:B------:R-:W-:-:S07]  /*44f0*/  IMAD R10, R39, 0x800000, R10 ;  /* 0x00800000270a7824 */ /* 0x000fce00078e020a */
.L_x_69:
[----:B------:R-:W-:Y:S05]  /*4500*/  BSYNC.RECONVERGENT B2 ;  /* 0x0000000000027941 */ /* 0x000fea0003800200 */
.L_x_66:
[----:B------:R-:W-:Y:S05]  /*4510*/  BRA `(.L_x_70) ;  /* 0x0000000000207947 */ /* 0x000fea0003800000 */
.L_x_65:
[----:B------:R-:W-:-:S04]  /*4520*/  LOP3.LUT R10, R41, 0x80000000, R10, 0x48, !PT ;  /* 0x80000000290a7812 */ /* 0x000fc800078e480a */
[----:B------:R-:W-:Y:S01]  /*4530*/  LOP3.LUT R10, R10, 0x7f800000, RZ, 0xfc, !PT ;  /* 0x7f8000000a0a7812 */ /* 0x000fe200078efcff */
[----:B------:R-:W-:Y:S06]  /*4540*/  BRA `(.L_x_70) ;  /* 0x0000000000147947 */ /* 0x000fec0003800000 */
.L_x_64:
[----:B------:R-:W-:Y:S01]  /*4550*/  LOP3.LUT R10, R41, 0x80000000, R10, 0x48, !PT ;  /* 0x80000000290a7812 */ /* 0x000fe200078e480a */
[----:B------:R-:W-:Y:S06]  /*4560*/  BRA `(.L_x_70) ;  /* 0x00000000000c7947 */ /* 0x000fec0003800000 */
.L_x_63:
[----:B------:R-:W0:Y:S01]  /*4570*/  MUFU.RSQ R10, -QNAN ;  /* 0xffc00000000a7908 */ /* 0x000e220000001400 */
[----:B------:R-:W-:Y:S05]  /*4580*/  BRA `(.L_x_70) ;  /* 0x0000000000047947 */ /* 0x000fea0003800000 */
.L_x_62:
[----:B------:R-:W-:-:S07]  /*4590*/  FADD.FTZ R10, R10, R31 ;  /* 0x0000001f0a0a7221 */ /* 0x000fce0000010000 */
.L_x_70:
[----:B------:R-:W-:Y:S05]  /*45a0*/  BSYNC.RECONVERGENT B1 ;  /* 0x0000000000017941 */ /* 0x000fea0003800200 */
.L_x_60:
[----:B------:R-:W-:Y:S01]  /*45b0*/  HFMA2 R11, -RZ, RZ, 0, 0 ;  /* 0x00000000ff0b7431 */ /* 0x000fe200000001ff */
[----:B0-----:R-:W-:Y:S01]  /*45c0*/  MOV R12, R10 ;  /* 0x0000000a000c7202 */ /* 0x001fe20000000f00 */
[----:B------:R-:W-:-:S04]  /*45d0*/  IMAD.MOV.U32 R10, RZ, RZ, R13 ;  /* 0x000000ffff0a7224 */ /* 0x000fc800078e000d */
[----:B------:R-:W-:Y:S05]  /*45e0*/  RET.REL.NODEC R10 `(_Z21block_flash_attentionPfS_S_S_S_S_iif) ;  /* 0xffffffb80a847950 */ /* 0x000fea0003c3ffff */
.L_x_71:
        /* <DEDUP_REMOVED lines=9> */
.L_x_72:


//--------------------- .nv.shared.reserved.0     --------------------------
	.section	.nv.shared.reserved.0,"aw",@nobits
	.weak		__nv_reservedSMEM_offset_0_alias
	.size		__nv_reservedSMEM_offset_0_alias, 0, 64
	.other		__nv_reservedSMEM_offset_0_alias,@"STO_CUDA_RESERVED_SHARED STV_DEFAULT"
__nv_reservedSMEM_offset_0_alias:
	.zero		0
	.zero		64


//--------------------- .nv.shared._Z21block_flash_attentionPfS_S_S_S_S_iif --------------------------
	.section	.nv.shared._Z21block_flash_attentionPfS_S_S_S_S_iif,"aw",@nobits
	.sectionflags	@""
	.align	4
.nv.shared._Z21block_flash_attentionPfS_S_S_S_S_iif:
	.zero		42496


//--------------------- .nv.constant0._Z16init_float_arrayPfif --------------------------
	.section	.nv.constant0._Z16init_float_arrayPfif,"a",@progbits
	.sectionflags	@""
	.align	4
.nv.constant0._Z16init_float_arrayPfif:
	.zero		912


//--------------------- .nv.constant0._Z21block_flash_attentionPfS_S_S_S_S_iif --------------------------
	.section	.nv.constant0._Z21block_flash_attentionPfS_S_S_S_S_iif,"a",@progbits
	.sectionflags	@""
	.align	4
.nv.constant0._Z21block_flash_attentionPfS_S_S_S_S_iif:
	.zero		956


//--------------------- SYMBOLS --------------------------

	.type		.nv.reservedSmem.offset0,@object
	.size		.nv.reservedSmem.offset0,0x4
	.type		.nv.reservedSmem.cap,@object
	.size		.nv.reservedSmem.cap,0x4
